//
// Generated by NVIDIA NVVM Compiler
//
// Compiler Build ID: CL-36424714
// Cuda compilation tools, release 13.0, V13.0.88
// Based on NVVM 20.0.0
//

.version 9.0
.target sm_100
.address_size 64

	// .globl	_Z10reluKernelPfS_i
.func  (.param .b64 func_retval0) __internal_accurate_pow
(
	.param .b64 __internal_accurate_pow_param_0
)
;

.visible .entry _Z10reluKernelPfS_i(
	.param .u64 .ptr .align 1 _Z10reluKernelPfS_i_param_0,
	.param .u64 .ptr .align 1 _Z10reluKernelPfS_i_param_1,
	.param .u32 _Z10reluKernelPfS_i_param_2
)
{
	.reg .pred 	%p<2>;
	.reg .b32 	%r<6>;
	.reg .b32 	%f<3>;
	.reg .b64 	%rd<8>;

	ld.param.u64 	%rd1, [_Z10reluKernelPfS_i_param_0];
	ld.param.u64 	%rd2, [_Z10reluKernelPfS_i_param_1];
	ld.param.u32 	%r2, [_Z10reluKernelPfS_i_param_2];
	mov.u32 	%r3, %ctaid.x;
	mov.u32 	%r4, %ntid.x;
	mov.u32 	%r5, %tid.x;
	mad.lo.s32 	%r1, %r3, %r4, %r5;
	setp.ge.s32 	%p1, %r1, %r2;
	@%p1 bra 	$L__BB0_2;
	cvta.to.global.u64 	%rd3, %rd1;
	cvta.to.global.u64 	%rd4, %rd2;
	mul.wide.s32 	%rd5, %r1, 4;
	add.s64 	%rd6, %rd3, %rd5;
	ld.global.f32 	%f1, [%rd6];
	max.f32 	%f2, %f1, 0f00000000;
	add.s64 	%rd7, %rd4, %rd5;
	st.global.f32 	[%rd7], %f2;
$L__BB0_2:
	ret;

}
	// .globl	_Z15layerNormKernelPfS_iiiS_S_
.visible .entry _Z15layerNormKernelPfS_iiiS_S_(
	.param .u64 .ptr .align 1 _Z15layerNormKernelPfS_iiiS_S__param_0,
	.param .u64 .ptr .align 1 _Z15layerNormKernelPfS_iiiS_S__param_1,
	.param .u32 _Z15layerNormKernelPfS_iiiS_S__param_2,
	.param .u32 _Z15layerNormKernelPfS_iiiS_S__param_3,
	.param .u32 _Z15layerNormKernelPfS_iiiS_S__param_4,
	.param .u64 .ptr .align 1 _Z15layerNormKernelPfS_iiiS_S__param_5,
	.param .u64 .ptr .align 1 _Z15layerNormKernelPfS_iiiS_S__param_6
)
{
	.reg .pred 	%p<79>;
	.reg .b32 	%r<121>;
	.reg .b32 	%f<206>;
	.reg .b64 	%rd<85>;
	.reg .b64 	%fd<96>;

	ld.param.u64 	%rd31, [_Z15layerNormKernelPfS_iiiS_S__param_0];
	ld.param.u64 	%rd33, [_Z15layerNormKernelPfS_iiiS_S__param_1];
	ld.param.u32 	%r46, [_Z15layerNormKernelPfS_iiiS_S__param_2];
	ld.param.u32 	%r47, [_Z15layerNormKernelPfS_iiiS_S__param_3];
	ld.param.u32 	%r45, [_Z15layerNormKernelPfS_iiiS_S__param_4];
	ld.param.u64 	%rd34, [_Z15layerNormKernelPfS_iiiS_S__param_6];
	cvta.to.global.u64 	%rd1, %rd33;
	cvta.to.global.u64 	%rd2, %rd34;
	mov.u32 	%r48, %ctaid.x;
	mov.u32 	%r49, %ntid.x;
	mov.u32 	%r50, %tid.x;
	mad.lo.s32 	%r1, %r48, %r49, %r50;
	mul.lo.s32 	%r51, %r47, %r46;
	setp.ge.s32 	%p2, %r1, %r51;
	@%p2 bra 	$L__BB1_58;
	cvta.to.global.u64 	%rd3, %rd31;
	mul.lo.s32 	%r52, %r45, %r1;
	cvt.s64.s32 	%rd4, %r52;
	mul.wide.s32 	%rd35, %r52, 4;
	add.s64 	%rd5, %rd3, %rd35;
	setp.lt.s32 	%p3, %r45, 1;
	mov.f32 	%f200, 0f00000000;
	@%p3 bra 	$L__BB1_14;
	and.b32  	%r2, %r45, 15;
	setp.lt.u32 	%p4, %r45, 16;
	mov.f32 	%f200, 0f00000000;
	mov.b32 	%r111, 0;
	@%p4 bra 	$L__BB1_5;
	and.b32  	%r111, %r45, 2147483632;
	neg.s32 	%r109, %r111;
	shl.b64 	%rd36, %rd4, 2;
	add.s64 	%rd37, %rd36, %rd3;
	add.s64 	%rd77, %rd37, 32;
	mov.f32 	%f200, 0f00000000;
$L__BB1_4:
	.pragma "nounroll";
	ld.global.f32 	%f36, [%rd77+-32];
	add.f32 	%f37, %f200, %f36;
	ld.global.f32 	%f38, [%rd77+-28];
	add.f32 	%f39, %f37, %f38;
	ld.global.f32 	%f40, [%rd77+-24];
	add.f32 	%f41, %f39, %f40;
	ld.global.f32 	%f42, [%rd77+-20];
	add.f32 	%f43, %f41, %f42;
	ld.global.f32 	%f44, [%rd77+-16];
	add.f32 	%f45, %f43, %f44;
	ld.global.f32 	%f46, [%rd77+-12];
	add.f32 	%f47, %f45, %f46;
	ld.global.f32 	%f48, [%rd77+-8];
	add.f32 	%f49, %f47, %f48;
	ld.global.f32 	%f50, [%rd77+-4];
	add.f32 	%f51, %f49, %f50;
	ld.global.f32 	%f52, [%rd77];
	add.f32 	%f53, %f51, %f52;
	ld.global.f32 	%f54, [%rd77+4];
	add.f32 	%f55, %f53, %f54;
	ld.global.f32 	%f56, [%rd77+8];
	add.f32 	%f57, %f55, %f56;
	ld.global.f32 	%f58, [%rd77+12];
	add.f32 	%f59, %f57, %f58;
	ld.global.f32 	%f60, [%rd77+16];
	add.f32 	%f61, %f59, %f60;
	ld.global.f32 	%f62, [%rd77+20];
	add.f32 	%f63, %f61, %f62;
	ld.global.f32 	%f64, [%rd77+24];
	add.f32 	%f65, %f63, %f64;
	ld.global.f32 	%f66, [%rd77+28];
	add.f32 	%f200, %f65, %f66;
	add.s32 	%r109, %r109, 16;
	add.s64 	%rd77, %rd77, 64;
	setp.ne.s32 	%p5, %r109, 0;
	@%p5 bra 	$L__BB1_4;
$L__BB1_5:
	setp.eq.s32 	%p6, %r2, 0;
	@%p6 bra 	$L__BB1_14;
	and.b32  	%r8, %r45, 7;
	setp.lt.u32 	%p7, %r2, 8;
	@%p7 bra 	$L__BB1_8;
	mul.wide.u32 	%rd38, %r111, 4;
	add.s64 	%rd39, %rd5, %rd38;
	ld.global.f32 	%f68, [%rd39];
	add.f32 	%f69, %f200, %f68;
	ld.global.f32 	%f70, [%rd39+4];
	add.f32 	%f71, %f69, %f70;
	ld.global.f32 	%f72, [%rd39+8];
	add.f32 	%f73, %f71, %f72;
	ld.global.f32 	%f74, [%rd39+12];
	add.f32 	%f75, %f73, %f74;
	ld.global.f32 	%f76, [%rd39+16];
	add.f32 	%f77, %f75, %f76;
	ld.global.f32 	%f78, [%rd39+20];
	add.f32 	%f79, %f77, %f78;
	ld.global.f32 	%f80, [%rd39+24];
	add.f32 	%f81, %f79, %f80;
	ld.global.f32 	%f82, [%rd39+28];
	add.f32 	%f200, %f81, %f82;
	add.s32 	%r111, %r111, 8;
$L__BB1_8:
	setp.eq.s32 	%p8, %r8, 0;
	@%p8 bra 	$L__BB1_14;
	and.b32  	%r11, %r45, 3;
	setp.lt.u32 	%p9, %r8, 4;
	@%p9 bra 	$L__BB1_11;
	mul.wide.u32 	%rd40, %r111, 4;
	add.s64 	%rd41, %rd5, %rd40;
	ld.global.f32 	%f84, [%rd41];
	add.f32 	%f85, %f200, %f84;
	ld.global.f32 	%f86, [%rd41+4];
	add.f32 	%f87, %f85, %f86;
	ld.global.f32 	%f88, [%rd41+8];
	add.f32 	%f89, %f87, %f88;
	ld.global.f32 	%f90, [%rd41+12];
	add.f32 	%f200, %f89, %f90;
	add.s32 	%r111, %r111, 4;
$L__BB1_11:
	setp.eq.s32 	%p10, %r11, 0;
	@%p10 bra 	$L__BB1_14;
	shl.b64 	%rd42, %rd4, 2;
	mul.wide.u32 	%rd43, %r111, 4;
	add.s64 	%rd44, %rd42, %rd43;
	add.s64 	%rd78, %rd3, %rd44;
	neg.s32 	%r113, %r11;
$L__BB1_13:
	.pragma "nounroll";
	ld.global.f32 	%f91, [%rd78];
	add.f32 	%f200, %f200, %f91;
	add.s64 	%rd78, %rd78, 4;
	add.s32 	%r113, %r113, 1;
	setp.ne.s32 	%p11, %r113, 0;
	@%p11 bra 	$L__BB1_13;
$L__BB1_14:
	setp.lt.s32 	%p12, %r45, 1;
	cvt.rn.f32.s32 	%f14, %r45;
	div.rn.f32 	%f15, %f200, %f14;
	mov.f32 	%f205, 0f00000000;
	@%p12 bra 	$L__BB1_46;
	mov.f64 	%fd31, 0d4000000000000000;
	{
	.reg .b32 %temp; 
	mov.b64 	{%temp, %r17}, %fd31;
	}
	and.b32  	%r18, %r17, 2146435072;
	setp.eq.s32 	%p13, %r18, 1062207488;
	setp.lt.s32 	%p14, %r17, 0;
	selp.b32 	%r19, 0, 2146435072, %p14;
	and.b32  	%r55, %r17, 2147483647;
	setp.ne.s32 	%p15, %r55, 1071644672;
	and.pred  	%p1, %p13, %p15;
	setp.lt.u32 	%p16, %r45, 4;
	mov.f32 	%f205, 0f00000000;
	mov.b32 	%r115, 0;
	@%p16 bra 	$L__BB1_38;
	and.b32  	%r56, %r45, 2147483644;
	neg.s32 	%r114, %r56;
	shl.b64 	%rd45, %rd4, 2;
	add.s64 	%rd46, %rd45, %rd3;
	add.s64 	%rd79, %rd46, 8;
	mov.f32 	%f205, 0f00000000;
$L__BB1_17:
	setp.lt.s32 	%p17, %r17, 0;
	setp.eq.s32 	%p18, %r18, 1062207488;
	ld.global.f32 	%f96, [%rd79+-8];
	sub.f32 	%f17, %f96, %f15;
	cvt.f64.f32 	%fd1, %f17;
	{
	.reg .b32 %temp; 
	mov.b64 	{%temp, %r22}, %fd1;
	}
	abs.f64 	%fd2, %fd1;
	{ // callseq 0, 0
	.param .b64 param0;
	st.param.f64 	[param0], %fd2;
	.param .b64 retval0;
	call.uni (retval0), 
	__internal_accurate_pow, 
	(
	param0
	);
	ld.param.f64 	%fd32, [retval0];
	} // callseq 0
	setp.lt.s32 	%p20, %r22, 0;
	neg.f64 	%fd34, %fd32;
	selp.f64 	%fd35, %fd34, %fd32, %p18;
	selp.f64 	%fd36, %fd35, %fd32, %p20;
	setp.eq.f32 	%p21, %f17, 0f00000000;
	selp.b32 	%r57, %r22, 0, %p18;
	or.b32  	%r58, %r57, 2146435072;
	selp.b32 	%r59, %r58, %r57, %p17;
	mov.b32 	%r60, 0;
	mov.b64 	%fd37, {%r60, %r59};
	selp.f64 	%fd91, %fd37, %fd36, %p21;
	add.f64 	%fd38, %fd1, 0d4000000000000000;
	{
	.reg .b32 %temp; 
	mov.b64 	{%temp, %r61}, %fd38;
	}
	and.b32  	%r62, %r61, 2146435072;
	setp.ne.s32 	%p22, %r62, 2146435072;
	@%p22 bra 	$L__BB1_22;
	setp.num.f32 	%p23, %f17, %f17;
	@%p23 bra 	$L__BB1_20;
	mov.f64 	%fd39, 0d4000000000000000;
	add.rn.f64 	%fd91, %fd1, %fd39;
	bra.uni 	$L__BB1_22;
$L__BB1_20:
	setp.neu.f64 	%p24, %fd2, 0d7FF0000000000000;
	@%p24 bra 	$L__BB1_22;
	setp.lt.s32 	%p25, %r22, 0;
	or.b32  	%r63, %r19, -2147483648;
	selp.b32 	%r64, %r63, %r19, %p1;
	selp.b32 	%r65, %r64, %r19, %p25;
	mov.b32 	%r66, 0;
	mov.b64 	%fd91, {%r66, %r65};
$L__BB1_22:
	setp.lt.s32 	%p26, %r17, 0;
	setp.eq.s32 	%p27, %r18, 1062207488;
	setp.eq.f32 	%p29, %f17, 0f3F800000;
	selp.f64 	%fd40, 0d3FF0000000000000, %fd91, %p29;
	cvt.f64.f32 	%fd41, %f205;
	add.f64 	%fd42, %fd40, %fd41;
	cvt.rn.f32.f64 	%f18, %fd42;
	ld.global.f32 	%f97, [%rd79+-4];
	sub.f32 	%f19, %f97, %f15;
	cvt.f64.f32 	%fd7, %f19;
	{
	.reg .b32 %temp; 
	mov.b64 	{%temp, %r23}, %fd7;
	}
	abs.f64 	%fd8, %fd7;
	{ // callseq 1, 0
	.param .b64 param0;
	st.param.f64 	[param0], %fd8;
	.param .b64 retval0;
	call.uni (retval0), 
	__internal_accurate_pow, 
	(
	param0
	);
	ld.param.f64 	%fd43, [retval0];
	} // callseq 1
	setp.lt.s32 	%p30, %r23, 0;
	neg.f64 	%fd45, %fd43;
	selp.f64 	%fd46, %fd45, %fd43, %p27;
	selp.f64 	%fd47, %fd46, %fd43, %p30;
	setp.eq.f32 	%p31, %f19, 0f00000000;
	selp.b32 	%r67, %r23, 0, %p27;
	or.b32  	%r68, %r67, 2146435072;
	selp.b32 	%r69, %r68, %r67, %p26;
	mov.b32 	%r70, 0;
	mov.b64 	%fd48, {%r70, %r69};
	selp.f64 	%fd92, %fd48, %fd47, %p31;
	add.f64 	%fd49, %fd7, 0d4000000000000000;
	{
	.reg .b32 %temp; 
	mov.b64 	{%temp, %r71}, %fd49;
	}
	and.b32  	%r72, %r71, 2146435072;
	setp.ne.s32 	%p32, %r72, 2146435072;
	@%p32 bra 	$L__BB1_27;
	setp.nan.f32 	%p33, %f19, %f19;
	@%p33 bra 	$L__BB1_26;
	setp.neu.f64 	%p34, %fd8, 0d7FF0000000000000;
	@%p34 bra 	$L__BB1_27;
	setp.lt.s32 	%p35, %r23, 0;
	or.b32  	%r73, %r19, -2147483648;
	selp.b32 	%r74, %r73, %r19, %p1;
	selp.b32 	%r75, %r74, %r19, %p35;
	mov.b32 	%r76, 0;
	mov.b64 	%fd92, {%r76, %r75};
	bra.uni 	$L__BB1_27;
$L__BB1_26:
	mov.f64 	%fd50, 0d4000000000000000;
	add.rn.f64 	%fd92, %fd7, %fd50;
$L__BB1_27:
	setp.lt.s32 	%p36, %r17, 0;
	setp.eq.s32 	%p37, %r18, 1062207488;
	setp.eq.f32 	%p39, %f19, 0f3F800000;
	selp.f64 	%fd51, 0d3FF0000000000000, %fd92, %p39;
	cvt.f64.f32 	%fd52, %f18;
	add.f64 	%fd53, %fd51, %fd52;
	cvt.rn.f32.f64 	%f20, %fd53;
	ld.global.f32 	%f98, [%rd79];
	sub.f32 	%f21, %f98, %f15;
	cvt.f64.f32 	%fd13, %f21;
	{
	.reg .b32 %temp; 
	mov.b64 	{%temp, %r24}, %fd13;
	}
	abs.f64 	%fd14, %fd13;
	{ // callseq 2, 0
	.param .b64 param0;
	st.param.f64 	[param0], %fd14;
	.param .b64 retval0;
	call.uni (retval0), 
	__internal_accurate_pow, 
	(
	param0
	);
	ld.param.f64 	%fd54, [retval0];
	} // callseq 2
	setp.lt.s32 	%p40, %r24, 0;
	neg.f64 	%fd56, %fd54;
	selp.f64 	%fd57, %fd56, %fd54, %p37;
	selp.f64 	%fd58, %fd57, %fd54, %p40;
	setp.eq.f32 	%p41, %f21, 0f00000000;
	selp.b32 	%r77, %r24, 0, %p37;
	or.b32  	%r78, %r77, 2146435072;
	selp.b32 	%r79, %r78, %r77, %p36;
	mov.b32 	%r80, 0;
	mov.b64 	%fd59, {%r80, %r79};
	selp.f64 	%fd93, %fd59, %fd58, %p41;
	add.f64 	%fd60, %fd13, 0d4000000000000000;
	{
	.reg .b32 %temp; 
	mov.b64 	{%temp, %r81}, %fd60;
	}
	and.b32  	%r82, %r81, 2146435072;
	setp.ne.s32 	%p42, %r82, 2146435072;
	@%p42 bra 	$L__BB1_32;
	setp.nan.f32 	%p43, %f21, %f21;
	@%p43 bra 	$L__BB1_31;
	setp.neu.f64 	%p44, %fd14, 0d7FF0000000000000;
	@%p44 bra 	$L__BB1_32;
	setp.lt.s32 	%p45, %r24, 0;
	or.b32  	%r83, %r19, -2147483648;
	selp.b32 	%r84, %r83, %r19, %p1;
	selp.b32 	%r85, %r84, %r19, %p45;
	mov.b32 	%r86, 0;
	mov.b64 	%fd93, {%r86, %r85};
	bra.uni 	$L__BB1_32;
$L__BB1_31:
	mov.f64 	%fd61, 0d4000000000000000;
	add.rn.f64 	%fd93, %fd13, %fd61;
$L__BB1_32:
	setp.lt.s32 	%p46, %r17, 0;
	setp.eq.s32 	%p47, %r18, 1062207488;
	setp.eq.f32 	%p49, %f21, 0f3F800000;
	selp.f64 	%fd62, 0d3FF0000000000000, %fd93, %p49;
	cvt.f64.f32 	%fd63, %f20;
	add.f64 	%fd64, %fd62, %fd63;
	cvt.rn.f32.f64 	%f22, %fd64;
	ld.global.f32 	%f99, [%rd79+4];
	sub.f32 	%f23, %f99, %f15;
	cvt.f64.f32 	%fd19, %f23;
	{
	.reg .b32 %temp; 
	mov.b64 	{%temp, %r25}, %fd19;
	}
	abs.f64 	%fd20, %fd19;
	{ // callseq 3, 0
	.param .b64 param0;
	st.param.f64 	[param0], %fd20;
	.param .b64 retval0;
	call.uni (retval0), 
	__internal_accurate_pow, 
	(
	param0
	);
	ld.param.f64 	%fd65, [retval0];
	} // callseq 3
	setp.lt.s32 	%p50, %r25, 0;
	neg.f64 	%fd67, %fd65;
	selp.f64 	%fd68, %fd67, %fd65, %p47;
	selp.f64 	%fd69, %fd68, %fd65, %p50;
	setp.eq.f32 	%p51, %f23, 0f00000000;
	selp.b32 	%r87, %r25, 0, %p47;
	or.b32  	%r88, %r87, 2146435072;
	selp.b32 	%r89, %r88, %r87, %p46;
	mov.b32 	%r90, 0;
	mov.b64 	%fd70, {%r90, %r89};
	selp.f64 	%fd94, %fd70, %fd69, %p51;
	add.f64 	%fd71, %fd19, 0d4000000000000000;
	{
	.reg .b32 %temp; 
	mov.b64 	{%temp, %r91}, %fd71;
	}
	and.b32  	%r92, %r91, 2146435072;
	setp.ne.s32 	%p52, %r92, 2146435072;
	@%p52 bra 	$L__BB1_37;
	setp.nan.f32 	%p53, %f23, %f23;
	@%p53 bra 	$L__BB1_36;
	setp.neu.f64 	%p54, %fd20, 0d7FF0000000000000;
	@%p54 bra 	$L__BB1_37;
	setp.lt.s32 	%p55, %r25, 0;
	or.b32  	%r93, %r19, -2147483648;
	selp.b32 	%r94, %r93, %r19, %p1;
	selp.b32 	%r95, %r94, %r19, %p55;
	mov.b32 	%r96, 0;
	mov.b64 	%fd94, {%r96, %r95};
	bra.uni 	$L__BB1_37;
$L__BB1_36:
	mov.f64 	%fd72, 0d4000000000000000;
	add.rn.f64 	%fd94, %fd19, %fd72;
$L__BB1_37:
	and.b32  	%r115, %r45, 2147483644;
	setp.eq.f32 	%p56, %f23, 0f3F800000;
	selp.f64 	%fd73, 0d3FF0000000000000, %fd94, %p56;
	cvt.f64.f32 	%fd74, %f22;
	add.f64 	%fd75, %fd73, %fd74;
	cvt.rn.f32.f64 	%f205, %fd75;
	add.s32 	%r114, %r114, 4;
	add.s64 	%rd79, %rd79, 16;
	setp.ne.s32 	%p57, %r114, 0;
	@%p57 bra 	$L__BB1_17;
$L__BB1_38:
	and.b32  	%r29, %r45, 3;
	setp.eq.s32 	%p58, %r29, 0;
	@%p58 bra 	$L__BB1_46;
	shl.b64 	%rd47, %rd4, 2;
	mul.wide.u32 	%rd48, %r115, 4;
	add.s64 	%rd49, %rd47, %rd48;
	add.s64 	%rd80, %rd3, %rd49;
	neg.s32 	%r116, %r29;
$L__BB1_40:
	.pragma "nounroll";
	setp.lt.s32 	%p59, %r17, 0;
	setp.eq.s32 	%p60, %r18, 1062207488;
	ld.global.f32 	%f100, [%rd80];
	sub.f32 	%f28, %f100, %f15;
	cvt.f64.f32 	%fd25, %f28;
	{
	.reg .b32 %temp; 
	mov.b64 	{%temp, %r32}, %fd25;
	}
	abs.f64 	%fd26, %fd25;
	{ // callseq 4, 0
	.param .b64 param0;
	st.param.f64 	[param0], %fd26;
	.param .b64 retval0;
	call.uni (retval0), 
	__internal_accurate_pow, 
	(
	param0
	);
	ld.param.f64 	%fd76, [retval0];
	} // callseq 4
	setp.lt.s32 	%p62, %r32, 0;
	neg.f64 	%fd78, %fd76;
	selp.f64 	%fd79, %fd78, %fd76, %p60;
	selp.f64 	%fd80, %fd79, %fd76, %p62;
	setp.eq.f32 	%p63, %f28, 0f00000000;
	selp.b32 	%r97, %r32, 0, %p60;
	or.b32  	%r98, %r97, 2146435072;
	selp.b32 	%r99, %r98, %r97, %p59;
	mov.b32 	%r100, 0;
	mov.b64 	%fd81, {%r100, %r99};
	selp.f64 	%fd95, %fd81, %fd80, %p63;
	add.f64 	%fd82, %fd25, 0d4000000000000000;
	{
	.reg .b32 %temp; 
	mov.b64 	{%temp, %r101}, %fd82;
	}
	and.b32  	%r102, %r101, 2146435072;
	setp.ne.s32 	%p64, %r102, 2146435072;
	@%p64 bra 	$L__BB1_45;
	setp.nan.f32 	%p65, %f28, %f28;
	@%p65 bra 	$L__BB1_44;
	setp.neu.f64 	%p66, %fd26, 0d7FF0000000000000;
	@%p66 bra 	$L__BB1_45;
	setp.lt.s32 	%p67, %r32, 0;
	or.b32  	%r103, %r19, -2147483648;
	selp.b32 	%r104, %r103, %r19, %p1;
	selp.b32 	%r105, %r104, %r19, %p67;
	mov.b32 	%r106, 0;
	mov.b64 	%fd95, {%r106, %r105};
	bra.uni 	$L__BB1_45;
$L__BB1_44:
	mov.f64 	%fd83, 0d4000000000000000;
	add.rn.f64 	%fd95, %fd25, %fd83;
$L__BB1_45:
	setp.eq.f32 	%p68, %f28, 0f3F800000;
	selp.f64 	%fd84, 0d3FF0000000000000, %fd95, %p68;
	cvt.f64.f32 	%fd85, %f205;
	add.f64 	%fd86, %fd84, %fd85;
	cvt.rn.f32.f64 	%f205, %fd86;
	add.s64 	%rd80, %rd80, 4;
	add.s32 	%r116, %r116, 1;
	setp.ne.s32 	%p69, %r116, 0;
	@%p69 bra 	$L__BB1_40;
$L__BB1_46:
	setp.lt.s32 	%p70, %r45, 1;
	div.rn.f32 	%f101, %f205, %f14;
	cvt.f64.f32 	%fd87, %f101;
	add.f64 	%fd88, %fd87, 0d3EE4F8B588E368F1;
	sqrt.rn.f64 	%fd89, %fd88;
	rcp.rn.f64 	%fd90, %fd89;
	cvt.rn.f32.f64 	%f31, %fd90;
	@%p70 bra 	$L__BB1_58;
	ld.param.u64 	%rd76, [_Z15layerNormKernelPfS_iiiS_S__param_5];
	cvta.to.global.u64 	%rd18, %rd76;
	and.b32  	%r34, %r45, 7;
	setp.lt.u32 	%p71, %r45, 8;
	mov.b32 	%r119, 0;
	@%p71 bra 	$L__BB1_50;
	and.b32  	%r119, %r45, 2147483640;
	neg.s32 	%r117, %r119;
	shl.b64 	%rd50, %rd4, 2;
	add.s64 	%rd51, %rd50, 16;
	add.s64 	%rd84, %rd3, %rd51;
	add.s64 	%rd83, %rd18, 16;
	add.s64 	%rd82, %rd2, 16;
	add.s64 	%rd81, %rd1, %rd51;
$L__BB1_49:
	.pragma "nounroll";
	ld.global.f32 	%f102, [%rd84+-16];
	sub.f32 	%f103, %f102, %f15;
	mul.f32 	%f104, %f103, %f31;
	ld.global.f32 	%f105, [%rd83+-16];
	ld.global.f32 	%f106, [%rd82+-16];
	fma.rn.f32 	%f107, %f105, %f104, %f106;
	st.global.f32 	[%rd81+-16], %f107;
	ld.global.f32 	%f108, [%rd84+-12];
	sub.f32 	%f109, %f108, %f15;
	mul.f32 	%f110, %f109, %f31;
	ld.global.f32 	%f111, [%rd83+-12];
	ld.global.f32 	%f112, [%rd82+-12];
	fma.rn.f32 	%f113, %f111, %f110, %f112;
	st.global.f32 	[%rd81+-12], %f113;
	ld.global.f32 	%f114, [%rd84+-8];
	sub.f32 	%f115, %f114, %f15;
	mul.f32 	%f116, %f115, %f31;
	ld.global.f32 	%f117, [%rd83+-8];
	ld.global.f32 	%f118, [%rd82+-8];
	fma.rn.f32 	%f119, %f117, %f116, %f118;
	st.global.f32 	[%rd81+-8], %f119;
	ld.global.f32 	%f120, [%rd84+-4];
	sub.f32 	%f121, %f120, %f15;
	mul.f32 	%f122, %f121, %f31;
	ld.global.f32 	%f123, [%rd83+-4];
	ld.global.f32 	%f124, [%rd82+-4];
	fma.rn.f32 	%f125, %f123, %f122, %f124;
	st.global.f32 	[%rd81+-4], %f125;
	ld.global.f32 	%f126, [%rd84];
	sub.f32 	%f127, %f126, %f15;
	mul.f32 	%f128, %f127, %f31;
	ld.global.f32 	%f129, [%rd83];
	ld.global.f32 	%f130, [%rd82];
	fma.rn.f32 	%f131, %f129, %f128, %f130;
	st.global.f32 	[%rd81], %f131;
	ld.global.f32 	%f132, [%rd84+4];
	sub.f32 	%f133, %f132, %f15;
	mul.f32 	%f134, %f133, %f31;
	ld.global.f32 	%f135, [%rd83+4];
	ld.global.f32 	%f136, [%rd82+4];
	fma.rn.f32 	%f137, %f135, %f134, %f136;
	st.global.f32 	[%rd81+4], %f137;
	ld.global.f32 	%f138, [%rd84+8];
	sub.f32 	%f139, %f138, %f15;
	mul.f32 	%f140, %f139, %f31;
	ld.global.f32 	%f141, [%rd83+8];
	ld.global.f32 	%f142, [%rd82+8];
	fma.rn.f32 	%f143, %f141, %f140, %f142;
	st.global.f32 	[%rd81+8], %f143;
	ld.global.f32 	%f144, [%rd84+12];
	sub.f32 	%f145, %f144, %f15;
	mul.f32 	%f146, %f145, %f31;
	ld.global.f32 	%f147, [%rd83+12];
	ld.global.f32 	%f148, [%rd82+12];
	fma.rn.f32 	%f149, %f147, %f146, %f148;
	st.global.f32 	[%rd81+12], %f149;
	add.s32 	%r117, %r117, 8;
	add.s64 	%rd84, %rd84, 32;
	add.s64 	%rd83, %rd83, 32;
	add.s64 	%rd82, %rd82, 32;
	add.s64 	%rd81, %rd81, 32;
	setp.ne.s32 	%p72, %r117, 0;
	@%p72 bra 	$L__BB1_49;
$L__BB1_50:
	setp.eq.s32 	%p73, %r34, 0;
	@%p73 bra 	$L__BB1_58;
	and.b32  	%r40, %r45, 3;
	setp.lt.u32 	%p74, %r34, 4;
	@%p74 bra 	$L__BB1_53;
	cvt.u64.u32 	%rd52, %r119;
	mul.wide.u32 	%rd53, %r119, 4;
	add.s64 	%rd54, %rd5, %rd53;
	ld.global.f32 	%f150, [%rd54];
	sub.f32 	%f151, %f150, %f15;
	mul.f32 	%f152, %f151, %f31;
	add.s64 	%rd55, %rd18, %rd53;
	ld.global.f32 	%f153, [%rd55];
	add.s64 	%rd56, %rd2, %rd53;
	ld.global.f32 	%f154, [%rd56];
	fma.rn.f32 	%f155, %f153, %f152, %f154;
	add.s64 	%rd57, %rd52, %rd4;
	shl.b64 	%rd58, %rd57, 2;
	add.s64 	%rd59, %rd1, %rd58;
	st.global.f32 	[%rd59], %f155;
	ld.global.f32 	%f156, [%rd54+4];
	sub.f32 	%f157, %f156, %f15;
	mul.f32 	%f158, %f157, %f31;
	ld.global.f32 	%f159, [%rd55+4];
	ld.global.f32 	%f160, [%rd56+4];
	fma.rn.f32 	%f161, %f159, %f158, %f160;
	st.global.f32 	[%rd59+4], %f161;
	ld.global.f32 	%f162, [%rd54+8];
	sub.f32 	%f163, %f162, %f15;
	mul.f32 	%f164, %f163, %f31;
	ld.global.f32 	%f165, [%rd55+8];
	ld.global.f32 	%f166, [%rd56+8];
	fma.rn.f32 	%f167, %f165, %f164, %f166;
	st.global.f32 	[%rd59+8], %f167;
	ld.global.f32 	%f168, [%rd54+12];
	sub.f32 	%f169, %f168, %f15;
	mul.f32 	%f170, %f169, %f31;
	ld.global.f32 	%f171, [%rd55+12];
	ld.global.f32 	%f172, [%rd56+12];
	fma.rn.f32 	%f173, %f171, %f170, %f172;
	st.global.f32 	[%rd59+12], %f173;
	add.s32 	%r119, %r119, 4;
$L__BB1_53:
	setp.eq.s32 	%p75, %r40, 0;
	@%p75 bra 	$L__BB1_58;
	setp.eq.s32 	%p76, %r40, 1;
	@%p76 bra 	$L__BB1_56;
	cvt.u64.u32 	%rd60, %r119;
	mul.wide.u32 	%rd61, %r119, 4;
	add.s64 	%rd62, %rd5, %rd61;
	ld.global.f32 	%f174, [%rd62];
	sub.f32 	%f175, %f174, %f15;
	mul.f32 	%f176, %f175, %f31;
	add.s64 	%rd63, %rd18, %rd61;
	ld.global.f32 	%f177, [%rd63];
	add.s64 	%rd64, %rd2, %rd61;
	ld.global.f32 	%f178, [%rd64];
	fma.rn.f32 	%f179, %f177, %f176, %f178;
	add.s64 	%rd65, %rd60, %rd4;
	shl.b64 	%rd66, %rd65, 2;
	add.s64 	%rd67, %rd1, %rd66;
	st.global.f32 	[%rd67], %f179;
	ld.global.f32 	%f180, [%rd62+4];
	sub.f32 	%f181, %f180, %f15;
	mul.f32 	%f182, %f181, %f31;
	ld.global.f32 	%f183, [%rd63+4];
	ld.global.f32 	%f184, [%rd64+4];
	fma.rn.f32 	%f185, %f183, %f182, %f184;
	st.global.f32 	[%rd67+4], %f185;
	add.s32 	%r119, %r119, 2;
$L__BB1_56:
	and.b32  	%r108, %r45, 1;
	setp.eq.b32 	%p77, %r108, 1;
	not.pred 	%p78, %p77;
	@%p78 bra 	$L__BB1_58;
	cvt.u64.u32 	%rd68, %r119;
	mul.wide.u32 	%rd69, %r119, 4;
	add.s64 	%rd70, %rd5, %rd69;
	ld.global.f32 	%f186, [%rd70];
	sub.f32 	%f187, %f186, %f15;
	mul.f32 	%f188, %f187, %f31;
	add.s64 	%rd71, %rd18, %rd69;
	ld.global.f32 	%f189, [%rd71];
	add.s64 	%rd72, %rd2, %rd69;
	ld.global.f32 	%f190, [%rd72];
	fma.rn.f32 	%f191, %f189, %f188, %f190;
	add.s64 	%rd73, %rd68, %rd4;
	shl.b64 	%rd74, %rd73, 2;
	add.s64 	%rd75, %rd1, %rd74;
	st.global.f32 	[%rd75], %f191;
$L__BB1_58:
	ret;

}
.func  (.param .b64 func_retval0) __internal_accurate_pow(
	.param .b64 __internal_accurate_pow_param_0
)
{
	.reg .pred 	%p<8>;
	.reg .b32 	%r<49>;
	.reg .b32 	%f<3>;
	.reg .b64 	%fd<109>;

	ld.param.f64 	%fd10, [__internal_accurate_pow_param_0];
	{
	.reg .b32 %temp; 
	mov.b64 	{%temp, %r46}, %fd10;
	}
	{
	.reg .b32 %temp; 
	mov.b64 	{%r45, %temp}, %fd10;
	}
	shr.u32 	%r47, %r46, 20;
	setp.gt.u32 	%p1, %r46, 1048575;
	@%p1 bra 	$L__BB2_2;
	mul.f64 	%fd11, %fd10, 0d4350000000000000;
	{
	.reg .b32 %temp; 
	mov.b64 	{%temp, %r46}, %fd11;
	}
	{
	.reg .b32 %temp; 
	mov.b64 	{%r45, %temp}, %fd11;
	}
	shr.u32 	%r16, %r46, 20;
	add.s32 	%r47, %r16, -54;
$L__BB2_2:
	add.s32 	%r48, %r47, -1023;
	and.b32  	%r17, %r46, -2146435073;
	or.b32  	%r18, %r17, 1072693248;
	mov.b64 	%fd107, {%r45, %r18};
	setp.lt.u32 	%p2, %r18, 1073127583;
	@%p2 bra 	$L__BB2_4;
	{
	.reg .b32 %temp; 
	mov.b64 	{%r19, %temp}, %fd107;
	}
	{
	.reg .b32 %temp; 
	mov.b64 	{%temp, %r20}, %fd107;
	}
	add.s32 	%r21, %r20, -1048576;
	mov.b64 	%fd107, {%r19, %r21};
	add.s32 	%r48, %r47, -1022;
$L__BB2_4:
	add.f64 	%fd12, %fd107, 0dBFF0000000000000;
	add.f64 	%fd13, %fd107, 0d3FF0000000000000;
	rcp.approx.ftz.f64 	%fd14, %fd13;
	neg.f64 	%fd15, %fd13;
	fma.rn.f64 	%fd16, %fd15, %fd14, 0d3FF0000000000000;
	fma.rn.f64 	%fd17, %fd16, %fd16, %fd16;
	fma.rn.f64 	%fd18, %fd17, %fd14, %fd14;
	mul.f64 	%fd19, %fd12, %fd18;
	fma.rn.f64 	%fd20, %fd12, %fd18, %fd19;
	mul.f64 	%fd21, %fd20, %fd20;
	fma.rn.f64 	%fd22, %fd21, 0d3EB0F5FF7D2CAFE2, 0d3ED0F5D241AD3B5A;
	fma.rn.f64 	%fd23, %fd22, %fd21, 0d3EF3B20A75488A3F;
	fma.rn.f64 	%fd24, %fd23, %fd21, 0d3F1745CDE4FAECD5;
	fma.rn.f64 	%fd25, %fd24, %fd21, 0d3F3C71C7258A578B;
	fma.rn.f64 	%fd26, %fd25, %fd21, 0d3F6249249242B910;
	fma.rn.f64 	%fd27, %fd26, %fd21, 0d3F89999999999DFB;
	sub.f64 	%fd28, %fd12, %fd20;
	add.f64 	%fd29, %fd28, %fd28;
	neg.f64 	%fd30, %fd20;
	fma.rn.f64 	%fd31, %fd30, %fd12, %fd29;
	mul.f64 	%fd32, %fd18, %fd31;
	fma.rn.f64 	%fd33, %fd21, %fd27, 0d3FB5555555555555;
	mov.f64 	%fd34, 0d3FB5555555555555;
	sub.f64 	%fd35, %fd34, %fd33;
	fma.rn.f64 	%fd36, %fd21, %fd27, %fd35;
	add.f64 	%fd37, %fd36, 0dBC46A4CB00B9E7B0;
	add.f64 	%fd38, %fd33, %fd37;
	sub.f64 	%fd39, %fd33, %fd38;
	add.f64 	%fd40, %fd37, %fd39;
	mul.rn.f64 	%fd41, %fd20, %fd20;
	neg.f64 	%fd42, %fd41;
	fma.rn.f64 	%fd43, %fd20, %fd20, %fd42;
	{
	.reg .b32 %temp; 
	mov.b64 	{%r22, %temp}, %fd32;
	}
	{
	.reg .b32 %temp; 
	mov.b64 	{%temp, %r23}, %fd32;
	}
	add.s32 	%r24, %r23, 1048576;
	mov.b64 	%fd44, {%r22, %r24};
	fma.rn.f64 	%fd45, %fd20, %fd44, %fd43;
	mul.rn.f64 	%fd46, %fd41, %fd20;
	neg.f64 	%fd47, %fd46;
	fma.rn.f64 	%fd48, %fd41, %fd20, %fd47;
	fma.rn.f64 	%fd49, %fd41, %fd32, %fd48;
	fma.rn.f64 	%fd50, %fd45, %fd20, %fd49;
	mul.rn.f64 	%fd51, %fd38, %fd46;
	neg.f64 	%fd52, %fd51;
	fma.rn.f64 	%fd53, %fd38, %fd46, %fd52;
	fma.rn.f64 	%fd54, %fd38, %fd50, %fd53;
	fma.rn.f64 	%fd55, %fd40, %fd46, %fd54;
	add.f64 	%fd56, %fd51, %fd55;
	sub.f64 	%fd57, %fd51, %fd56;
	add.f64 	%fd58, %fd55, %fd57;
	add.f64 	%fd59, %fd20, %fd56;
	sub.f64 	%fd60, %fd20, %fd59;
	add.f64 	%fd61, %fd56, %fd60;
	add.f64 	%fd62, %fd58, %fd61;
	add.f64 	%fd63, %fd32, %fd62;
	add.f64 	%fd64, %fd59, %fd63;
	sub.f64 	%fd65, %fd59, %fd64;
	add.f64 	%fd66, %fd63, %fd65;
	xor.b32  	%r25, %r48, -2147483648;
	mov.b32 	%r26, 1127219200;
	mov.b64 	%fd67, {%r25, %r26};
	mov.b32 	%r27, -2147483648;
	mov.b64 	%fd68, {%r27, %r26};
	sub.f64 	%fd69, %fd67, %fd68;
	fma.rn.f64 	%fd70, %fd69, 0d3FE62E42FEFA39EF, %fd64;
	fma.rn.f64 	%fd71, %fd69, 0dBFE62E42FEFA39EF, %fd70;
	sub.f64 	%fd72, %fd71, %fd64;
	sub.f64 	%fd73, %fd66, %fd72;
	fma.rn.f64 	%fd74, %fd69, 0d3C7ABC9E3B39803F, %fd73;
	add.f64 	%fd75, %fd70, %fd74;
	sub.f64 	%fd76, %fd70, %fd75;
	add.f64 	%fd77, %fd74, %fd76;
	mov.f64 	%fd78, 0d4000000000000000;
	{
	.reg .b32 %temp; 
	mov.b64 	{%temp, %r28}, %fd78;
	}
	{
	.reg .b32 %temp; 
	mov.b64 	{%r29, %temp}, %fd78;
	}
	shl.b32 	%r30, %r28, 1;
	setp.gt.u32 	%p3, %r30, -33554433;
	and.b32  	%r31, %r28, -15728641;
	selp.b32 	%r32, %r31, %r28, %p3;
	mov.b64 	%fd79, {%r29, %r32};
	mul.rn.f64 	%fd80, %fd75, %fd79;
	neg.f64 	%fd81, %fd80;
	fma.rn.f64 	%fd82, %fd75, %fd79, %fd81;
	fma.rn.f64 	%fd83, %fd77, %fd79, %fd82;
	add.f64 	%fd4, %fd80, %fd83;
	sub.f64 	%fd84, %fd80, %fd4;
	add.f64 	%fd5, %fd83, %fd84;
	fma.rn.f64 	%fd85, %fd4, 0d3FF71547652B82FE, 0d4338000000000000;
	{
	.reg .b32 %temp; 
	mov.b64 	{%r13, %temp}, %fd85;
	}
	mov.f64 	%fd86, 0dC338000000000000;
	add.rn.f64 	%fd87, %fd85, %fd86;
	fma.rn.f64 	%fd88, %fd87, 0dBFE62E42FEFA39EF, %fd4;
	fma.rn.f64 	%fd89, %fd87, 0dBC7ABC9E3B39803F, %fd88;
	fma.rn.f64 	%fd90, %fd89, 0d3E5ADE1569CE2BDF, 0d3E928AF3FCA213EA;
	fma.rn.f64 	%fd91, %fd90, %fd89, 0d3EC71DEE62401315;
	fma.rn.f64 	%fd92, %fd91, %fd89, 0d3EFA01997C89EB71;
	fma.rn.f64 	%fd93, %fd92, %fd89, 0d3F2A01A014761F65;
	fma.rn.f64 	%fd94, %fd93, %fd89, 0d3F56C16C1852B7AF;
	fma.rn.f64 	%fd95, %fd94, %fd89, 0d3F81111111122322;
	fma.rn.f64 	%fd96, %fd95, %fd89, 0d3FA55555555502A1;
	fma.rn.f64 	%fd97, %fd96, %fd89, 0d3FC5555555555511;
	fma.rn.f64 	%fd98, %fd97, %fd89, 0d3FE000000000000B;
	fma.rn.f64 	%fd99, %fd98, %fd89, 0d3FF0000000000000;
	fma.rn.f64 	%fd100, %fd99, %fd89, 0d3FF0000000000000;
	{
	.reg .b32 %temp; 
	mov.b64 	{%r14, %temp}, %fd100;
	}
	{
	.reg .b32 %temp; 
	mov.b64 	{%temp, %r15}, %fd100;
	}
	shl.b32 	%r33, %r13, 20;
	add.s32 	%r34, %r33, %r15;
	mov.b64 	%fd108, {%r14, %r34};
	{
	.reg .b32 %temp; 
	mov.b64 	{%temp, %r35}, %fd4;
	}
	mov.b32 	%f2, %r35;
	abs.f32 	%f1, %f2;
	setp.lt.f32 	%p4, %f1, 0f4086232B;
	@%p4 bra 	$L__BB2_7;
	setp.lt.f64 	%p5, %fd4, 0d0000000000000000;
	add.f64 	%fd101, %fd4, 0d7FF0000000000000;
	selp.f64 	%fd108, 0d0000000000000000, %fd101, %p5;
	setp.geu.f32 	%p6, %f1, 0f40874800;
	@%p6 bra 	$L__BB2_7;
	shr.u32 	%r36, %r13, 31;
	add.s32 	%r37, %r13, %r36;
	shr.s32 	%r38, %r37, 1;
	shl.b32 	%r39, %r38, 20;
	add.s32 	%r40, %r15, %r39;
	mov.b64 	%fd102, {%r14, %r40};
	sub.s32 	%r41, %r13, %r38;
	shl.b32 	%r42, %r41, 20;
	add.s32 	%r43, %r42, 1072693248;
	mov.b32 	%r44, 0;
	mov.b64 	%fd103, {%r44, %r43};
	mul.f64 	%fd108, %fd103, %fd102;
$L__BB2_7:
	abs.f64 	%fd104, %fd108;
	setp.eq.f64 	%p7, %fd104, 0d7FF0000000000000;
	fma.rn.f64 	%fd105, %fd108, %fd5, %fd108;
	selp.f64 	%fd106, %fd108, %fd105, %p7;
	st.param.f64 	[func_retval0], %fd106;
	ret;

}


// ===== COMPILED SASS (sm_100) =====

	.target	sm_100

	.elftype	@"ET_EXEC"


//--------------------- .note.nv.tkinfo           --------------------------
	.section	.note.nv.tkinfo,"",@"SHT_NOTE"
	.sectionflags	@"SHF_NOTE_NV_TKINFO"
	.tkinfo
        /*0018*/ 	.word	0x00000002
        /*0030*/ 	.string	""
        /*0030*/ 	.string	"ptxas"
        /*0030*/ 	.string	"Cuda compilation tools, release 13.0, V13.0.88"
        /*0030*/ 	.string	"Build cuda_13.0.r13.0/compiler.36424714_0"
        /*0030*/ 	.string	"-arch sm_100 -m 64 "



//--------------------- .note.nv.cuinfo           --------------------------
	.section	.note.nv.cuinfo,"",@"SHT_NOTE"
	.sectionflags	@"SHF_NOTE_NV_CUINFO"
        /*0018*/ 	.short	0x0002
        /*001a*/ 	.short	0x0064
        /*001c*/ 	.short	0x0082
	.zero		2


//--------------------- .nv.info                  --------------------------
	.section	.nv.info,"",@"SHT_CUDA_INFO"
	.align	4


	//----- nvinfo : EIATTR_REGCOUNT
	.align		4
        /*0000*/ 	.byte	0x04, 0x2f
        /*0002*/ 	.short	(.L_1 - .L_0)
	.align		4
.L_0:
        /*0004*/ 	.word	index@(_Z10reluKernelPfS_i)
        /*0008*/ 	.word	0x0000000a


	//----- nvinfo : EIATTR_FRAME_SIZE
	.align		4
.L_1:
        /*000c*/ 	.byte	0x04, 0x11
        /*000e*/ 	.short	(.L_3 - .L_2)
	.align		4
.L_2:
        /*0010*/ 	.word	index@(_Z10reluKernelPfS_i)
        /*0014*/ 	.word	0x00000000


	//----- nvinfo : EIATTR_REGCOUNT
	.align		4
.L_3:
        /*0018*/ 	.byte	0x04, 0x2f
        /*001a*/ 	.short	(.L_5 - .L_4)
	.align		4
.L_4:
        /*001c*/ 	.word	index@(_Z15layerNormKernelPfS_iiiS_S_)
        /*0020*/ 	.word	0x00000028


	//----- nvinfo : EIATTR_FRAME_SIZE
	.align		4
.L_5:
        /*0024*/ 	.byte	0x04, 0x11
        /*0026*/ 	.short	(.L_7 - .L_6)
	.align		4
.L_6:
        /*0028*/ 	.word	index@($_Z15layerNormKernelPfS_iiiS_S_$__internal_accurate_pow)
        /*002c*/ 	.word	0x00000000


	//----- nvinfo : EIATTR_FRAME_SIZE
	.align		4
.L_7:
        /*0030*/ 	.byte	0x04, 0x11
        /*0032*/ 	.short	(.L_9 - .L_8)
	.align		4
.L_8:
        /*0034*/ 	.word	index@($__internal_2_$__cuda_sm3x_div_rn_noftz_f32_slowpath)
        /*0038*/ 	.word	0x00000000


	//----- nvinfo : EIATTR_FRAME_SIZE
	.align		4
.L_9:
        /*003c*/ 	.byte	0x04, 0x11
        /*003e*/ 	.short	(.L_11 - .L_10)
	.align		4
.L_10:
        /*0040*/ 	.word	index@($__internal_1_$__cuda_sm20_dsqrt_rn_f64_mediumpath_v1)
        /*0044*/ 	.word	0x00000000


	//----- nvinfo : EIATTR_FRAME_SIZE
	.align		4
.L_11:
        /*0048*/ 	.byte	0x04, 0x11
        /*004a*/ 	.short	(.L_13 - .L_12)
	.align		4
.L_12:
        /*004c*/ 	.word	index@($__internal_0_$__cuda_sm20_dblrcp_rn_slowpath_v3)
        /*0050*/ 	.word	0x00000000


	//----- nvinfo : EIATTR_FRAME_SIZE
	.align		4
.L_13:
        /*0054*/ 	.byte	0x04, 0x11
        /*0056*/ 	.short	(.L_15 - .L_14)
	.align		4
.L_14:
        /*0058*/ 	.word	index@(_Z15layerNormKernelPfS_iiiS_S_)
        /*005c*/ 	.word	0x00000000


	//----- nvinfo : EIATTR_MIN_STACK_SIZE
	.align		4
.L_15:
        /*0060*/ 	.byte	0x04, 0x12
        /*0062*/ 	.short	(.L_17 - .L_16)
	.align		4
.L_16:
        /*0064*/ 	.word	index@(_Z15layerNormKernelPfS_iiiS_S_)
        /*0068*/ 	.word	0x00000000


	//----- nvinfo : EIATTR_MIN_STACK_SIZE
	.align		4
.L_17:
        /*006c*/ 	.byte	0x04, 0x12
        /*006e*/ 	.short	(.L_19 - .L_18)
	.align		4
.L_18:
        /*0070*/ 	.word	index@(_Z10reluKernelPfS_i)
        /*0074*/ 	.word	0x00000000
.L_19:


//--------------------- .nv.compat                --------------------------
	.section	.nv.compat,"",@"SHT_CUDA_COMPAT_INFO"
	.align	4
        /*0000*/ 	.byte	0x02, 0x09, 0x00, 0x00, 0x02, 0x02, 0x01, 0x00, 0x02, 0x05, 0x05, 0x00, 0x03, 0x07, 0x01, 0x01
        /*0010*/ 	.byte	0x02, 0x03, 0x00, 0x00, 0x02, 0x06, 0x01, 0x00, 0x04, 0x0b, 0x08, 0x00, 0x01, 0x00, 0x00, 0x00
        /*0020*/ 	.byte	0x00, 0x00, 0x00, 0x00


//--------------------- .nv.info._Z15layerNormKernelPfS_iiiS_S_ --------------------------
	.section	.nv.info._Z15layerNormKernelPfS_iiiS_S_,"",@"SHT_CUDA_INFO"
	.sectionflags	@""
	.align	4


	//----- nvinfo : EIATTR_CUDA_API_VERSION
	.align		4
        /*0000*/ 	.byte	0x04, 0x37
        /*0002*/ 	.short	(.L_21 - .L_20)
.L_20:
        /*0004*/ 	.word	0x00000082


	//----- nvinfo : EIATTR_KPARAM_INFO
	.align		4
.L_21:
        /*0008*/ 	.byte	0x04, 0x17
        /*000a*/ 	.short	(.L_23 - .L_22)
.L_22:
        /*000c*/ 	.word	0x00000000
        /*0010*/ 	.short	0x0006
        /*0012*/ 	.short	0x0028
        /*0014*/ 	.byte	0x00, 0xf5, 0x21, 0x00


	//----- nvinfo : EIATTR_KPARAM_INFO
	.align		4
.L_23:
        /*0018*/ 	.byte	0x04, 0x17
        /*001a*/ 	.short	(.L_25 - .L_24)
.L_24:
        /*001c*/ 	.word	0x00000000
        /*0020*/ 	.short	0x0005
        /*0022*/ 	.short	0x0020
        /*0024*/ 	.byte	0x00, 0xf5, 0x21, 0x00


	//----- nvinfo : EIATTR_KPARAM_INFO
	.align		4
.L_25:
        /*0028*/ 	.byte	0x04, 0x17
        /*002a*/ 	.short	(.L_27 - .L_26)
.L_26:
        /*002c*/ 	.word	0x00000000
        /*0030*/ 	.short	0x0004
        /*0032*/ 	.short	0x0018
        /*0034*/ 	.byte	0x00, 0xf0, 0x11, 0x00


	//----- nvinfo : EIATTR_KPARAM_INFO
	.align		4
.L_27:
        /*0038*/ 	.byte	0x04, 0x17
        /*003a*/ 	.short	(.L_29 - .L_28)
.L_28:
        /*003c*/ 	.word	0x00000000
        /*0040*/ 	.short	0x0003
        /*0042*/ 	.short	0x0014
        /*0044*/ 	.byte	0x00, 0xf0, 0x11, 0x00


	//----- nvinfo : EIATTR_KPARAM_INFO
	.align		4
.L_29:
        /*0048*/ 	.byte	0x04, 0x17
        /*004a*/ 	.short	(.L_31 - .L_30)
.L_30:
        /*004c*/ 	.word	0x00000000
        /*0050*/ 	.short	0x0002
        /*0052*/ 	.short	0x0010
        /*0054*/ 	.byte	0x00, 0xf0, 0x11, 0x00


	//----- nvinfo : EIATTR_KPARAM_INFO
	.align		4
.L_31:
        /*0058*/ 	.byte	0x04, 0x17
        /*005a*/ 	.short	(.L_33 - .L_32)
.L_32:
        /*005c*/ 	.word	0x00000000
        /*0060*/ 	.short	0x0001
        /*0062*/ 	.short	0x0008
        /*0064*/ 	.byte	0x00, 0xf5, 0x21, 0x00


	//----- nvinfo : EIATTR_KPARAM_INFO
	.align		4
.L_33:
        /*0068*/ 	.byte	0x04, 0x17
        /*006a*/ 	.short	(.L_35 - .L_34)
.L_34:
        /*006c*/ 	.word	0x00000000
        /*0070*/ 	.short	0x0000
        /*0072*/ 	.short	0x0000
        /*0074*/ 	.byte	0x00, 0xf5, 0x21, 0x00


	//----- nvinfo : EIATTR_SPARSE_MMA_MASK
	.align		4
.L_35:
        /*0078*/ 	.byte	0x03, 0x50
        /*007a*/ 	.short	0x0000


	//----- nvinfo : EIATTR_MAXREG_COUNT
	.align		4
        /*007c*/ 	.byte	0x03, 0x1b
        /*007e*/ 	.short	0x00ff


	//----- nvinfo : EIATTR_MERCURY_ISA_VERSION
	.align		4
        /*0080*/ 	.byte	0x03, 0x5f
        /*0082*/ 	.short	0x0101


	//----- nvinfo : EIATTR_VRC_CTA_INIT_COUNT
	.align		4
        /*0084*/ 	.byte	0x02, 0x4a
	.zero		1
	.zero		1


	//----- nvinfo : EIATTR_EXIT_INSTR_OFFSETS
	.align		4
        /*0088*/ 	.byte	0x04, 0x1c
        /*008a*/ 	.short	(.L_37 - .L_36)


	//   ....[0]....
.L_36:
        /*008c*/ 	.word	0x00000080


	//   ....[1]....
        /*0090*/ 	.word	0x00001860


	//   ....[2]....
        /*0094*/ 	.word	0x00001e50


	//   ....[3]....
        /*0098*/ 	.word	0x00002110


	//   ....[4]....
        /*009c*/ 	.word	0x000022f0


	//   ....[5]....
        /*00a0*/ 	.word	0x00002410


	//----- nvinfo : EIATTR_CRS_STACK_SIZE
	.align		4
.L_37:
        /*00a4*/ 	.byte	0x04, 0x1e
        /*00a6*/ 	.short	(.L_39 - .L_38)
.L_38:
        /*00a8*/ 	.word	0x00000000


	//----- nvinfo : EIATTR_CBANK_PARAM_SIZE
	.align		4
.L_39:
        /*00ac*/ 	.byte	0x03, 0x19
        /*00ae*/ 	.short	0x0030


	//----- nvinfo : EIATTR_PARAM_CBANK
	.align		4
        /*00b0*/ 	.byte	0x04, 0x0a
        /*00b2*/ 	.short	(.L_41 - .L_40)
	.align		4
.L_40:
        /*00b4*/ 	.word	index@(.nv.constant0._Z15layerNormKernelPfS_iiiS_S_)
        /*00b8*/ 	.short	0x0380
        /*00ba*/ 	.short	0x0030


	//----- nvinfo : EIATTR_SW_WAR
	.align		4
.L_41:
        /*00bc*/ 	.byte	0x04, 0x36
        /*00be*/ 	.short	(.L_43 - .L_42)
.L_42:
        /*00c0*/ 	.word	0x00000008
.L_43:


//--------------------- .nv.info._Z10reluKernelPfS_i --------------------------
	.section	.nv.info._Z10reluKernelPfS_i,"",@"SHT_CUDA_INFO"
	.sectionflags	@""
	.align	4


	//----- nvinfo : EIATTR_CUDA_API_VERSION
	.align		4
        /*0000*/ 	.byte	0x04, 0x37
        /*0002*/ 	.short	(.L_45 - .L_44)
.L_44:
        /*0004*/ 	.word	0x00000082


	//----- nvinfo : EIATTR_KPARAM_INFO
	.align		4
.L_45:
        /*0008*/ 	.byte	0x04, 0x17
        /*000a*/ 	.short	(.L_47 - .L_46)
.L_46:
        /*000c*/ 	.word	0x00000000
        /*0010*/ 	.short	0x0002
        /*0012*/ 	.short	0x0010
        /*0014*/ 	.byte	0x00, 0xf0, 0x11, 0x00


	//----- nvinfo : EIATTR_KPARAM_INFO
	.align		4
.L_47:
        /*0018*/ 	.byte	0x04, 0x17
        /*001a*/ 	.short	(.L_49 - .L_48)
.L_48:
        /*001c*/ 	.word	0x00000000
        /*0020*/ 	.short	0x0001
        /*0022*/ 	.short	0x0008
        /*0024*/ 	.byte	0x00, 0xf5, 0x21, 0x00


	//----- nvinfo : EIATTR_KPARAM_INFO
	.align		4
.L_49:
        /*0028*/ 	.byte	0x04, 0x17
        /*002a*/ 	.short	(.L_51 - .L_50)
.L_50:
        /*002c*/ 	.word	0x00000000
        /*0030*/ 	.short	0x0000
        /*0032*/ 	.short	0x0000
        /*0034*/ 	.byte	0x00, 0xf5, 0x21, 0x00


	//----- nvinfo : EIATTR_SPARSE_MMA_MASK
	.align		4
.L_51:
        /*0038*/ 	.byte	0x03, 0x50
        /*003a*/ 	.short	0x0000


	//----- nvinfo : EIATTR_MAXREG_COUNT
	.align		4
        /*003c*/ 	.byte	0x03, 0x1b
        /*003e*/ 	.short	0x00ff


	//----- nvinfo : EIATTR_MERCURY_ISA_VERSION
	.align		4
        /*0040*/ 	.byte	0x03, 0x5f
        /*0042*/ 	.short	0x0101


	//----- nvinfo : EIATTR_VRC_CTA_INIT_COUNT
	.align		4
        /*0044*/ 	.byte	0x02, 0x4a
	.zero		1
	.zero		1


	//----- nvinfo : EIATTR_EXIT_INSTR_OFFSETS
	.align		4
        /*0048*/ 	.byte	0x04, 0x1c
        /*004a*/ 	.short	(.L_53 - .L_52)


	//   ....[0]....
.L_52:
        /*004c*/ 	.word	0x00000070


	//   ....[1]....
        /*0050*/ 	.word	0x00000100


	//----- nvinfo : EIATTR_CBANK_PARAM_SIZE
	.align		4
.L_53:
        /*0054*/ 	.byte	0x03, 0x19
        /*0056*/ 	.short	0x0014


	//----- nvinfo : EIATTR_PARAM_CBANK
	.align		4
        /*0058*/ 	.byte	0x04, 0x0a
        /*005a*/ 	.short	(.L_55 - .L_54)
	.align		4
.L_54:
        /*005c*/ 	.word	index@(.nv.constant0._Z10reluKernelPfS_i)
        /*0060*/ 	.short	0x0380
        /*0062*/ 	.short	0x0014


	//----- nvinfo : EIATTR_SW_WAR
	.align		4
.L_55:
        /*0064*/ 	.byte	0x04, 0x36
        /*0066*/ 	.short	(.L_57 - .L_56)
.L_56:
        /*0068*/ 	.word	0x00000008
.L_57:


//--------------------- .nv.callgraph             --------------------------
	.section	.nv.callgraph,"",@"SHT_CUDA_CALLGRAPH"
	.align	4
	.sectionentsize	8
	.align		4
        /*0000*/ 	.word	0x00000000
	.align		4
        /*0004*/ 	.word	0xffffffff
	.align		4
        /*0008*/ 	.word	0x00000000
	.align		4
        /*000c*/ 	.word	0xfffffffe
	.align		4
        /*0010*/ 	.word	0x00000000
	.align		4
        /*0014*/ 	.word	0xfffffffd
	.align		4
        /*0018*/ 	.word	0x00000000
	.align		4
        /*001c*/ 	.word	0xfffffffc


//--------------------- .text._Z15layerNormKernelPfS_iiiS_S_ --------------------------
	.section	.text._Z15layerNormKernelPfS_iiiS_S_,"ax",@progbits
	.align	128
        .global         _Z15layerNormKernelPfS_iiiS_S_
        .type           _Z15layerNormKernelPfS_iiiS_S_,@function
        .size           _Z15layerNormKernelPfS_iiiS_S_,(.L_x_66 - _Z15layerNormKernelPfS_iiiS_S_)
        .other          _Z15layerNormKernelPfS_iiiS_S_,@"STO_CUDA_ENTRY STV_DEFAULT"
_Z15layerNormKernelPfS_iiiS_S_:
.text._Z15layerNormKernelPfS_iiiS_S_:
[----:B------:R-:W-:Y:S01]  /*0000*/  LDC R1, c[0x0][0x37c] ;  /* 0x0000df00ff017b82 */ /* 0x000fe20000000800 */
[----:B------:R-:W0:Y:S07]  /*0010*/  S2R R3, SR_TID.X ;  /* 0x0000000000037919 */ /* 0x000e2e0000002100 */
[----:B------:R-:W0:Y:S01]  /*0020*/  S2UR UR6, SR_CTAID.X ;  /* 0x00000000000679c3 */ /* 0x000e220000002500 */
[----:B------:R-:W1:Y:S07]  /*0030*/  LDCU.64 UR4, c[0x0][0x390] ;  /* 0x00007200ff0477ac */ /* 0x000e6e0008000a00 */
[----:B------:R-:W0:Y:S01]  /*0040*/  LDC R4, c[0x0][0x360] ;  /* 0x0000d800ff047b82 */ /* 0x000e220000000800 */
[----:B-1----:R-:W-:Y:S01]  /*0050*/  UIMAD UR4, UR5, UR4, URZ ;  /* 0x00000004050472a4 */ /* 0x002fe2000f8e02ff */
[----:B0-----:R-:W-:-:S05]  /*0060*/  IMAD R4, R4, UR6, R3 ;  /* 0x0000000604047c24 */ /* 0x001fca000f8e0203 */
[----:B------:R-:W-:-:S13]  /*0070*/  ISETP.GE.AND P0, PT, R4, UR4, PT ;  /* 0x0000000404007c0c */ /* 0x000fda000bf06270 */
[----:B------:R-:W-:Y:S05]  /*0080*/  @P0 EXIT ;  /* 0x000000000000094d */ /* 0x000fea0003800000 */
[----:B------:R-:W0:Y:S01]  /*0090*/  LDCU UR7, c[0x0][0x398] ;  /* 0x00007300ff0777ac */ /* 0x000e220008000800 */
[----:B------:R-:W1:Y:S01]  /*00a0*/  LDC.64 R12, c[0x0][0x380] ;  /* 0x0000e000ff0c7b82 */ /* 0x000e620000000a00 */
[----:B------:R-:W-:Y:S01]  /*00b0*/  IMAD.MOV.U32 R9, RZ, RZ, RZ ;  /* 0x000000ffff097224 */ /* 0x000fe200078e00ff */
[----:B------:R-:W2:Y:S01]  /*00c0*/  LDCU.64 UR12, c[0x0][0x358] ;  /* 0x00006b00ff0c77ac */ /* 0x000ea20008000a00 */
[----:B0-----:R-:W-:Y:S02]  /*00d0*/  UISETP.GE.AND UP0, UPT, UR7, 0x1, UPT ;  /* 0x000000010700788c */ /* 0x001fe4000bf06270 */
[----:B------:R-:W-:-:S05]  /*00e0*/  IMAD R4, R4, UR7, RZ ;  /* 0x0000000704047c24 */ /* 0x000fca000f8e02ff */
[----:B------:R-:W-:Y:S01]  /*00f0*/  SHF.R.S32.HI R3, RZ, 0x1f, R4 ;  /* 0x0000001fff037819 */ /* 0x000fe20000011404 */
[----:B-1----:R-:W-:Y:S01]  /*0100*/  IMAD.WIDE R12, R4, 0x4, R12 ;  /* 0x00000004040c7825 */ /* 0x002fe200078e020c */
[----:B--2---:R-:W-:Y:S06]  /*0110*/  BRA.U !UP0, `(.L_x_0) ;  /* 0x0000000508a87547 */ /* 0x004fec000b800000 */
[----:B------:R-:W-:Y:S01]  /*0120*/  UISETP.GE.U32.AND UP2, UPT, UR7, 0x10, UPT ;  /* 0x000000100700788c */ /* 0x000fe2000bf46070 */
[----:B------:R-:W-:Y:S01]  /*0130*/  IMAD.MOV.U32 R9, RZ, RZ, RZ ;  /* 0x000000ffff097224 */ /* 0x000fe200078e00ff */
[----:B------:R-:W-:Y:S01]  /*0140*/  ULOP3.LUT UR4, UR7, 0xf, URZ, 0xc0, !UPT ;  /* 0x0000000f07047892 */ /* 0x000fe2000f8ec0ff */
[----:B------:R-:W-:-:S03]  /*0150*/  IMAD.MOV.U32 R5, RZ, RZ, RZ ;  /* 0x000000ffff057224 */ /* 0x000fc600078e00ff */
[----:B------:R-:W-:-:S03]  /*0160*/  UISETP.NE.AND UP1, UPT, UR4, URZ, UPT ;  /* 0x000000ff0400728c */ /* 0x000fc6000bf25270 */
[----:B------:R-:W-:Y:S08]  /*0170*/  BRA.U !UP2, `(.L_x_1) ;  /* 0x000000010ab87547 */ /* 0x000ff0000b800000 */
[----:B------:R-:W0:Y:S01]  /*0180*/  LDCU.64 UR8, c[0x0][0x380] ;  /* 0x00007000ff0877ac */ /* 0x000e220008000a00 */
[----:B------:R-:W-:Y:S01]  /*0190*/  HFMA2 R9, -RZ, RZ, 0, 0 ;  /* 0x00000000ff097431 */ /* 0x000fe200000001ff */
[----:B------:R-:W-:-:S04]  /*01a0*/  ULOP3.LUT UR5, UR7, 0x7ffffff0, URZ, 0xc0, !UPT ;  /* 0x7ffffff007057892 */ /* 0x000fc8000f8ec0ff */
[----:B------:R-:W-:Y:S02]  /*01b0*/  UIADD3 UR6, UPT, UPT, -UR5, URZ, URZ ;  /* 0x000000ff05067290 */ /* 0x000fe4000fffe1ff */
[----:B------:R-:W-:Y:S01]  /*01c0*/  IMAD.U32 R5, RZ, RZ, UR5 ;  /* 0x00000005ff057e24 */ /* 0x000fe2000f8e00ff */
[----:B0-----:R-:W-:-:S04]  /*01d0*/  LEA R6, P0, R4, UR8, 0x2 ;  /* 0x0000000804067c11 */ /* 0x001fc8000f8010ff */
[----:B------:R-:W-:Y:S02]  /*01e0*/  IADD3 R6, P1, PT, R6, 0x20, RZ ;  /* 0x0000002006067810 */ /* 0x000fe40007f3e0ff */
[----:B------:R-:W-:-:S05]  /*01f0*/  LEA.HI.X R7, R4, UR9, R3, 0x2, P0 ;  /* 0x0000000904077c11 */ /* 0x000fca00080f1403 */
[----:B------:R-:W-:-:S07]  /*0200*/  IMAD.X R7, RZ, RZ, R7, P1 ;  /* 0x000000ffff077224 */ /* 0x000fce00008e0607 */
.L_x_2:
[----:B------:R-:W2:Y:S04]  /*0210*/  LDG.E R8, desc[UR12][R6.64+-0x20] ;  /* 0xffffe00c06087981 */ /* 0x000ea8000c1e1900 */
[----:B------:R-:W3:Y:S04]  /*0220*/  LDG.E R11, desc[UR12][R6.64+-0x1c] ;  /* 0xffffe40c060b7981 */ /* 0x000ee8000c1e1900 */
[----:B------:R-:W4:Y:S04]  /*0230*/  LDG.E R15, desc[UR12][R6.64+-0x18] ;  /* 0xffffe80c060f7981 */ /* 0x000f28000c1e1900 */
[----:B------:R-:W5:Y:S04]  /*0240*/  LDG.E R17, desc[UR12][R6.64+-0x14] ;  /* 0xffffec0c06117981 */ /* 0x000f68000c1e1900 */
        /* <DEDUP_REMOVED lines=11> */
[----:B------:R0:W5:Y:S01]  /*0300*/  LDG.E R0, desc[UR12][R6.64+0x1c] ;  /* 0x00001c0c06007981 */ /* 0x000162000c1e1900 */
[----:B------:R-:W-:-:S04]  /*0310*/  UIADD3 UR6, UPT, UPT, UR6, 0x10, URZ ;  /* 0x0000001006067890 */ /* 0x000fc8000fffe0ff */
[----:B------:R-:W-:Y:S01]  /*0320*/  UISETP.NE.AND UP2, UPT, UR6, URZ, UPT ;  /* 0x000000ff0600728c */ /* 0x000fe2000bf45270 */
[----:B0-----:R-:W-:-:S05]  /*0330*/  IADD3 R6, P0, PT, R6, 0x40, RZ ;  /* 0x0000004006067810 */ /* 0x001fca0007f1e0ff */
[----:B------:R-:W-:Y:S02]  /*0340*/  IMAD.X R7, RZ, RZ, R7, P0 ;  /* 0x000000ffff077224 */ /* 0x000fe400000e0607 */
[----:B--2---:R-:W-:-:S04]  /*0350*/  FADD R8, R8, R9 ;  /* 0x0000000908087221 */ /* 0x004fc80000000000 */
[----:B---3--:R-:W-:-:S04]  /*0360*/  FADD R8, R8, R11 ;  /* 0x0000000b08087221 */ /* 0x008fc80000000000 */
[----:B----4-:R-:W-:-:S04]  /*0370*/  FADD R8, R8, R15 ;  /* 0x0000000f08087221 */ /* 0x010fc80000000000 */
[----:B-----5:R-:W-:-:S04]  /*0380*/  FADD R8, R8, R17 ;  /* 0x0000001108087221 */ /* 0x020fc80000000000 */
[----:B------:R-:W-:-:S04]  /*0390*/  FADD R8, R8, R19 ;  /* 0x0000001308087221 */ /* 0x000fc80000000000 */
        /* <DEDUP_REMOVED lines=10> */
[----:B------:R-:W-:Y:S01]  /*0440*/  FADD R9, R37, R0 ;  /* 0x0000000025097221 */ /* 0x000fe20000000000 */
[----:B------:R-:W-:Y:S06]  /*0450*/  BRA.U UP2, `(.L_x_2) ;  /* 0xfffffffd026c7547 */ /* 0x000fec000b83ffff */
.L_x_1:
[----:B------:R-:W-:Y:S05]  /*0460*/  BRA.U !UP1, `(.L_x_0) ;  /* 0x0000000109d47547 */ /* 0x000fea000b800000 */
[----:B------:R-:W-:Y:S02]  /*0470*/  UISETP.GE.U32.AND UP1, UPT, UR4, 0x8, UPT ;  /* 0x000000080400788c */ /* 0x000fe4000bf26070 */
[----:B------:R-:W-:-:S04]  /*0480*/  ULOP3.LUT UR5, UR7, 0x7, URZ, 0xc0, !UPT ;  /* 0x0000000707057892 */ /* 0x000fc8000f8ec0ff */
[----:B------:R-:W-:-:S03]  /*0490*/  UISETP.NE.AND UP2, UPT, UR5, URZ, UPT ;  /* 0x000000ff0500728c */ /* 0x000fc6000bf45270 */
[----:B------:R-:W-:Y:S08]  /*04a0*/  BRA.U !UP1, `(.L_x_3) ;  /* 0x0000000109487547 */ /* 0x000ff0000b800000 */
[----:B------:R-:W-:-:S05]  /*04b0*/  IMAD.WIDE.U32 R6, R5, 0x4, R12 ;  /* 0x0000000405067825 */ /* 0x000fca00078e000c */
[----:B------:R-:W2:Y:S04]  /*04c0*/  LDG.E R0, desc[UR12][R6.64] ;  /* 0x0000000c06007981 */ /* 0x000ea8000c1e1900 */
[----:B------:R-:W3:Y:S04]  /*04d0*/  LDG.E R11, desc[UR12][R6.64+0x4] ;  /* 0x0000040c060b7981 */ /* 0x000ee8000c1e1900 */
[----:B------:R-:W4:Y:S04]  /*04e0*/  LDG.E R15, desc[UR12][R6.64+0x8] ;  /* 0x0000080c060f7981 */ /* 0x000f28000c1e1900 */
[----:B------:R-:W5:Y:S04]  /*04f0*/  LDG.E R17, desc[UR12][R6.64+0xc] ;  /* 0x00000c0c06117981 */ /* 0x000f68000c1e1900 */
[----:B------:R-:W5:Y:S04]  /*0500*/  LDG.E R19, desc[UR12][R6.64+0x10] ;  /* 0x0000100c06137981 */ /* 0x000f68000c1e1900 */
[----:B------:R-:W5:Y:S04]  /*0510*/  LDG.E R21, desc[UR12][R6.64+0x14] ;  /* 0x0000140c06157981 */ /* 0x000f68000c1e1900 */
[----:B------:R-:W5:Y:S04]  /*0520*/  LDG.E R23, desc[UR12][R6.64+0x18] ;  /* 0x0000180c06177981 */ /* 0x000f68000c1e1900 */
[----:B------:R-:W5:Y:S01]  /*0530*/  LDG.E R25, desc[UR12][R6.64+0x1c] ;  /* 0x00001c0c06197981 */ /* 0x000f62000c1e1900 */
[----:B------:R-:W-:Y:S01]  /*0540*/  IADD3 R5, PT, PT, R5, 0x8, RZ ;  /* 0x0000000805057810 */ /* 0x000fe20007ffe0ff */
[----:B--2---:R-:W-:-:S04]  /*0550*/  FADD R0, R9, R0 ;  /* 0x0000000009007221 */ /* 0x004fc80000000000 */
[----:B---3--:R-:W-:-:S04]  /*0560*/  FADD R0, R0, R11 ;  /* 0x0000000b00007221 */ /* 0x008fc80000000000 */
[----:B----4-:R-:W-:-:S04]  /*0570*/  FADD R0, R0, R15 ;  /* 0x0000000f00007221 */ /* 0x010fc80000000000 */
[----:B-----5:R-:W-:-:S04]  /*0580*/  FADD R0, R0, R17 ;  /* 0x0000001100007221 */ /* 0x020fc80000000000 */
[----:B------:R-:W-:-:S04]  /*0590*/  FADD R0, R0, R19 ;  /* 0x0000001300007221 */ /* 0x000fc80000000000 */
[----:B------:R-:W-:-:S04]  /*05a0*/  FADD R0, R0, R21 ;  /* 0x0000001500007221 */ /* 0x000fc80000000000 */
[----:B------:R-:W-:-:S04]  /*05b0*/  FADD R0, R0, R23 ;  /* 0x0000001700007221 */ /* 0x000fc80000000000 */
[----:B------:R-:W-:-:S07]  /*05c0*/  FADD R9, R0, R25 ;  /* 0x0000001900097221 */ /* 0x000fce0000000000 */
.L_x_3:
        /* <DEDUP_REMOVED lines=9> */
[----:B------:R-:W5:Y:S01]  /*0660*/  LDG.E R17, desc[UR12][R6.64+0xc] ;  /* 0x00000c0c06117981 */ /* 0x000f62000c1e1900 */
[----:B------:R-:W-:-:S02]  /*0670*/  VIADD R5, R5, 0x4 ;  /* 0x0000000405057836 */ /* 0x000fc40000000000 */
[----:B--2---:R-:W-:-:S04]  /*0680*/  FADD R0, R9, R0 ;  /* 0x0000000009007221 */ /* 0x004fc80000000000 */
[----:B---3--:R-:W-:-:S04]  /*0690*/  FADD R0, R0, R11 ;  /* 0x0000000b00007221 */ /* 0x008fc80000000000 */
[----:B----4-:R-:W-:-:S04]  /*06a0*/  FADD R0, R0, R15 ;  /* 0x0000000f00007221 */ /* 0x010fc80000000000 */
[----:B-----5:R-:W-:-:S07]  /*06b0*/  FADD R9, R0, R17 ;  /* 0x0000001100097221 */ /* 0x020fce0000000000 */
.L_x_4:
[----:B------:R-:W-:Y:S05]  /*06c0*/  BRA.U !UP2, `(.L_x_0) ;  /* 0x000000010a3c7547 */ /* 0x000fea000b800000 */
[----:B------:R-:W0:Y:S01]  /*06d0*/  LDCU.64 UR8, c[0x0][0x380] ;  /* 0x00007000ff0877ac */ /* 0x000e220008000a00 */
[C---:B------:R-:W-:Y:S01]  /*06e0*/  SHF.L.U64.HI R7, R4.reuse, 0x2, R3 ;  /* 0x0000000204077819 */ /* 0x040fe20000010203 */
[----:B------:R-:W-:Y:S01]  /*06f0*/  IMAD.SHL.U32 R6, R4, 0x4, RZ ;  /* 0x0000000404067824 */ /* 0x000fe200078e00ff */
[----:B------:R-:W-:-:S03]  /*0700*/  UIADD3 UR4, UPT, UPT, -UR4, URZ, URZ ;  /* 0x000000ff04047290 */ /* 0x000fc6000fffe1ff */
[----:B------:R-:W-:-:S03]  /*0710*/  IMAD.WIDE.U32 R6, R5, 0x4, R6 ;  /* 0x0000000405067825 */ /* 0x000fc600078e0006 */
[----:B0-----:R-:W-:-:S04]  /*0720*/  IADD3 R2, P0, PT, R6, UR8, RZ ;  /* 0x0000000806027c10 */ /* 0x001fc8000ff1e0ff */
[----:B------:R-:W-:-:S09]  /*0730*/  IADD3.X R7, PT, PT, R7, UR9, RZ, P0, !PT ;  /* 0x0000000907077c10 */ /* 0x000fd200087fe4ff */
.L_x_5:
[----:B------:R-:W-:-:S05]  /*0740*/  IMAD.MOV.U32 R6, RZ, RZ, R2 ;  /* 0x000000ffff067224 */ /* 0x000fca00078e0002 */
[----:B------:R0:W2:Y:S01]  /*0750*/  LDG.E R0, desc[UR12][R6.64] ;  /* 0x0000000c06007981 */ /* 0x0000a2000c1e1900 */
[----:B------:R-:W-:Y:S01]  /*0760*/  UIADD3 UR4, UPT, UPT, UR4, 0x1, URZ ;  /* 0x0000000104047890 */ /* 0x000fe2000fffe0ff */
[----:B------:R-:W-:-:S03]  /*0770*/  IADD3 R2, P0, PT, R2, 0x4, RZ ;  /* 0x0000000402027810 */ /* 0x000fc60007f1e0ff */
[----:B------:R-:W-:Y:S01]  /*0780*/  UISETP.NE.AND UP1, UPT, UR4, URZ, UPT ;  /* 0x000000ff0400728c */ /* 0x000fe2000bf25270 */
[----:B0-----:R-:W-:Y:S01]  /*0790*/  IADD3.X R7, PT, PT, RZ, R7, RZ, P0, !PT ;  /* 0x00000007ff077210 */ /* 0x001fe200007fe4ff */
[----:B--2---:R-:W-:-:S07]  /*07a0*/  FADD R9, R0, R9 ;  /* 0x0000000900097221 */ /* 0x004fce0000000000 */
[----:B------:R-:W-:Y:S05]  /*07b0*/  BRA.U UP1, `(.L_x_5) ;  /* 0xfffffffd01e07547 */ /* 0x000fea000b83ffff */
.L_x_0:
[----:B------:R-:W-:Y:S01]  /*07c0*/  I2FP.F32.S32 R2, UR7 ;  /* 0x0000000700027c45 */ /* 0x000fe20008201400 */
[----:B------:R-:W-:Y:S03]  /*07d0*/  BSSY.RECONVERGENT B0, `(.L_x_6) ;  /* 0x000000c000007945 */ /* 0x000fe60003800200 */
[----:B------:R-:W0:Y:S08]  /*07e0*/  MUFU.RCP R5, R2 ;  /* 0x0000000200057308 */ /* 0x000e300000001000 */
[----:B------:R-:W1:Y:S01]  /*07f0*/  FCHK P0, R9, R2 ;  /* 0x0000000209007302 */ /* 0x000e620000000000 */
[----:B0-----:R-:W-:-:S04]  /*0800*/  FFMA R0, -R2, R5, 1 ;  /* 0x3f80000002007423 */ /* 0x001fc80000000105 */
[----:B------:R-:W-:-:S04]  /*0810*/  FFMA R0, R5, R0, R5 ;  /* 0x0000000005007223 */ /* 0x000fc80000000005 */
[----:B------:R-:W-:-:S04]  /*0820*/  FFMA R5, R0, R9, RZ ;  /* 0x0000000900057223 */ /* 0x000fc800000000ff */
[----:B------:R-:W-:-:S04]  /*0830*/  FFMA R6, -R2, R5, R9 ;  /* 0x0000000502067223 */ /* 0x000fc80000000109 */
[----:B------:R-:W-:Y:S01]  /*0840*/  FFMA R0, R0, R6, R5 ;  /* 0x0000000600007223 */ /* 0x000fe20000000005 */
[----:B-1----:R-:W-:Y:S06]  /*0850*/  @!P0 BRA `(.L_x_7) ;  /* 0x00000000000c8947 */ /* 0x002fec0003800000 */
[----:B------:R-:W-:-:S07]  /*0860*/  MOV R6, 0x880 ;  /* 0x0000088000067802 */ /* 0x000fce0000000f00 */
[----:B------:R-:W-:Y:S05]  /*0870*/  CALL.REL.NOINC `($__internal_2_$__cuda_sm3x_div_rn_noftz_f32_slowpath) ;  /* 0x00000020004c7944 */ /* 0x000fea0003c00000 */
[----:B------:R-:W-:-:S07]  /*0880*/  IMAD.MOV.U32 R0, RZ, RZ, R9 ;  /* 0x000000ffff007224 */ /* 0x000fce00078e0009 */
.L_x_7:
[----:B------:R-:W-:Y:S05]  /*0890*/  BSYNC.RECONVERGENT B0 ;  /* 0x0000000000007941 */ /* 0x000fea0003800200 */
.L_x_6:
[----:B------:R-:W-:Y:S01]  /*08a0*/  IMAD.MOV.U32 R9, RZ, RZ, RZ ;  /* 0x000000ffff097224 */ /* 0x000fe200078e00ff */
[----:B------:R-:W-:Y:S06]  /*08b0*/  BRA.U !UP0, `(.L_x_8) ;  /* 0x0000000d08087547 */ /* 0x000fec000b800000 */
[----:B------:R-:W0:Y:S01]  /*08c0*/  LDCU UR4, c[0x0][0x398] ;  /* 0x00007300ff0477ac */ /* 0x000e220008000800 */
[----:B------:R-:W-:Y:S01]  /*08d0*/  IMAD.MOV.U32 R9, RZ, RZ, RZ ;  /* 0x000000ffff097224 */ /* 0x000fe200078e00ff */
[----:B------:R-:W-:Y:S01]  /*08e0*/  MOV R5, RZ ;  /* 0x000000ff00057202 */ /* 0x000fe20000000f00 */
[----:B0-----:R-:W-:-:S09]  /*08f0*/  UISETP.GE.U32.AND UP0, UPT, UR4, 0x4, UPT ;  /* 0x000000040400788c */ /* 0x001fd2000bf06070 */
[----:B------:R-:W-:Y:S05]  /*0900*/  BRA.U !UP0, `(.L_x_9) ;  /* 0x0000000908387547 */ /* 0x000fea000b800000 */
[----:B------:R-:W0:Y:S01]  /*0910*/  LDCU.64 UR6, c[0x0][0x380] ;  /* 0x00007000ff0677ac */ /* 0x000e220008000a00 */
[----:B------:R-:W-:Y:S01]  /*0920*/  IMAD.MOV.U32 R9, RZ, RZ, RZ ;  /* 0x000000ffff097224 */ /* 0x000fe200078e00ff */
[----:B------:R-:W-:-:S04]  /*0930*/  ULOP3.LUT UR4, UR4, 0x7ffffffc, URZ, 0xc0, !UPT ;  /* 0x7ffffffc04047892 */ /* 0x000fc8000f8ec0ff */
[----:B------:R-:W-:Y:S01]  /*0940*/  UIADD3 UR4, UPT, UPT, -UR4, URZ, URZ ;  /* 0x000000ff04047290 */ /* 0x000fe2000fffe1ff */
[----:B0-----:R-:W-:-:S04]  /*0950*/  LEA R10, P1, R4, UR6, 0x2 ;  /* 0x00000006040a7c11 */ /* 0x001fc8000f8210ff */
[----:B------:R-:W-:Y:S02]  /*0960*/  IADD3 R10, P0, PT, R10, 0x8, RZ ;  /* 0x000000080a0a7810 */ /* 0x000fe40007f1e0ff */
[----:B------:R-:W-:-:S05]  /*0970*/  LEA.HI.X R11, R4, UR7, R3, 0x2, P1 ;  /* 0x00000007040b7c11 */ /* 0x000fca00088f1403 */
[----:B------:R-:W-:-:S07]  /*0980*/  IMAD.X R11, RZ, RZ, R11, P0 ;  /* 0x000000ffff0b7224 */ /* 0x000fce00000e060b */
.L_x_25:
[----:B------:R-:W2:Y:S01]  /*0990*/  LDG.E R5, desc[UR12][R10.64+-0x8] ;  /* 0xfffff80c0a057981 */ /* 0x000ea2000c1e1900 */
[----:B------:R-:W-:Y:S01]  /*09a0*/  BSSY.RECONVERGENT B0, `(.L_x_10) ;  /* 0x0000007000007945 */ /* 0x000fe20003800200 */
[----:B------:R-:W-:Y:S01]  /*09b0*/  MOV R6, 0xa10 ;  /* 0x00000a1000067802 */ /* 0x000fe20000000f00 */
[----:B--2---:R-:W-:-:S04]  /*09c0*/  FADD R8, R5, -R0 ;  /* 0x8000000005087221 */ /* 0x004fc80000000000 */
[----:B0-----:R-:W0:Y:S02]  /*09d0*/  F2F.F64.F32 R32, R8 ;  /* 0x0000000800207310 */ /* 0x001e240000201800 */
[----:B0-----:R-:W-:-:S10]  /*09e0*/  DADD R14, -RZ, |R32| ;  /* 0x00000000ff0e7229 */ /* 0x001fd40000000520 */
[----:B-1----:R-:W-:-:S07]  /*09f0*/  IMAD.MOV.U32 R5, RZ, RZ, R15 ;  /* 0x000000ffff057224 */ /* 0x002fce00078e000f */
[----:B------:R-:W-:Y:S05]  /*0a00*/  CALL.REL.NOINC `($_Z15layerNormKernelPfS_iiiS_S_$__internal_accurate_pow) ;  /* 0x0000002400847944 */ /* 0x000fea0003c00000 */
[----:B------:R-:W-:Y:S05]  /*0a10*/  BSYNC.RECONVERGENT B0 ;  /* 0x0000000000007941 */ /* 0x000fea0003800200 */
.L_x_10:
[----:B------:R-:W2:Y:S01]  /*0a20*/  LDG.E R7, desc[UR12][R10.64+-0x4] ;  /* 0xfffffc0c0a077981 */ /* 0x000ea2000c1e1900 */
[----:B------:R-:W-:Y:S01]  /*0a30*/  DADD R14, R32, 2 ;  /* 0x40000000200e7429 */ /* 0x000fe20000000000 */
[----:B------:R0:W1:Y:S01]  /*0a40*/  F2F.F64.F32 R18, R9 ;  /* 0x0000000900127310 */ /* 0x0000620000201800 */
[C---:B------:R-:W-:Y:S01]  /*0a50*/  FSETP.NEU.AND P0, PT, R8.reuse, RZ, PT ;  /* 0x000000ff0800720b */ /* 0x040fe20003f0d000 */
[----:B------:R-:W-:Y:S01]  /*0a60*/  BSSY.RECONVERGENT B0, `(.L_x_11) ;  /* 0x000000f000007945 */ /* 0x000fe20003800200 */
[----:B------:R-:W-:-:S06]  /*0a70*/  FSETP.NEU.AND P2, PT, R8, 1, PT ;  /* 0x3f8000000800780b */ /* 0x000fcc0003f4d000 */
[----:B------:R-:W-:Y:S02]  /*0a80*/  LOP3.LUT R14, R15, 0x7ff00000, RZ, 0xc0, !PT ;  /* 0x7ff000000f0e7812 */ /* 0x000fe400078ec0ff */
[----:B------:R-:W-:Y:S02]  /*0a90*/  FSEL R15, R16, RZ, P0 ;  /* 0x000000ff100f7208 */ /* 0x000fe40000000000 */
[----:B------:R-:W-:Y:S02]  /*0aa0*/  ISETP.NE.AND P1, PT, R14, 0x7ff00000, PT ;  /* 0x7ff000000e00780c */ /* 0x000fe40003f25270 */
[----:B------:R-:W-:Y:S01]  /*0ab0*/  FSEL R14, R5, RZ, P0 ;  /* 0x000000ff050e7208 */ /* 0x000fe20000000000 */
[----:B--2---:R-:W-:-:S04]  /*0ac0*/  FADD R7, R7, -R0 ;  /* 0x8000000007077221 */ /* 0x004fc80000000000 */
[----:B------:R0:W2:Y:S06]  /*0ad0*/  F2F.F64.F32 R30, R7 ;  /* 0x00000007001e7310 */ /* 0x0000ac0000201800 */
[----:B-1----:R-:W-:Y:S05]  /*0ae0*/  @P1 BRA `(.L_x_12) ;  /* 0x0000000000181947 */ /* 0x002fea0003800000 */
[----:B------:R-:W-:-:S13]  /*0af0*/  FSETP.NAN.AND P0, PT, R8, R8, PT ;  /* 0x000000080800720b */ /* 0x000fda0003f08000 */
[----:B------:R-:W-:Y:S01]  /*0b00*/  @P0 DADD R14, R32, 2 ;  /* 0x40000000200e0429 */ /* 0x000fe20000000000 */
[----:B------:R-:W-:Y:S10]  /*0b10*/  @P0 BRA `(.L_x_12) ;  /* 0x00000000000c0947 */ /* 0x000ff40003800000 */
[----:B------:R-:W-:-:S14]  /*0b20*/  DSETP.NEU.AND P0, PT, |R32|, +INF , PT ;  /* 0x7ff000002000742a */ /* 0x000fdc0003f0d200 */
[----:B------:R-:W-:Y:S01]  /*0b30*/  @!P0 MOV R14, 0x0 ;  /* 0x00000000000e8802 */ /* 0x000fe20000000f00 */
[----:B------:R-:W-:-:S07]  /*0b40*/  @!P0 IMAD.MOV.U32 R15, RZ, RZ, 0x7ff00000 ;  /* 0x7ff00000ff0f8424 */ /* 0x000fce00078e00ff */
.L_x_12:
[----:B------:R-:W-:Y:S05]  /*0b50*/  BSYNC.RECONVERGENT B0 ;  /* 0x0000000000007941 */ /* 0x000fea0003800200 */
.L_x_11:
[----:B------:R-:W-:Y:S01]  /*0b60*/  FSEL R8, R14, RZ, P2 ;  /* 0x000000ff0e087208 */ /* 0x000fe20001000000 */
[----:B------:R-:W-:Y:S01]  /*0b70*/  BSSY.RECONVERGENT B0, `(.L_x_13) ;  /* 0x0000008000007945 */ /* 0x000fe20003800200 */
[----:B0-----:R-:W-:Y:S01]  /*0b80*/  FSEL R9, R15, 1.875, P2 ;  /* 0x3ff000000f097808 */ /* 0x001fe20001000000 */
[----:B--2---:R-:W-:Y:S01]  /*0b90*/  DADD R14, -RZ, |R30| ;  /* 0x00000000ff0e7229 */ /* 0x004fe2000000051e */
[----:B------:R-:W-:-:S04]  /*0ba0*/  MOV R6, 0xbf0 ;  /* 0x00000bf000067802 */ /* 0x000fc80000000f00 */
[----:B------:R-:W-:-:S05]  /*0bb0*/  DADD R18, R18, R8 ;  /* 0x0000000012127229 */ /* 0x000fca0000000008 */
[----:B------:R-:W-:Y:S01]  /*0bc0*/  IMAD.MOV.U32 R5, RZ, RZ, R15 ;  /* 0x000000ffff057224 */ /* 0x000fe200078e000f */
[----:B------:R0:W1:Y:S06]  /*0bd0*/  F2F.F32.F64 R9, R18 ;  /* 0x0000001200097310 */ /* 0x00006c0000301000 */
[----:B01----:R-:W-:Y:S05]  /*0be0*/  CALL.REL.NOINC `($_Z15layerNormKernelPfS_iiiS_S_$__internal_accurate_pow) ;  /* 0x00000024000c7944 */ /* 0x003fea0003c00000 */
[----:B------:R-:W-:Y:S05]  /*0bf0*/  BSYNC.RECONVERGENT B0 ;  /* 0x0000000000007941 */ /* 0x000fea0003800200 */
.L_x_13:
[----:B------:R-:W-:Y:S01]  /*0c00*/  DADD R14, R30, 2 ;  /* 0x400000001e0e7429 */ /* 0x000fe20000000000 */
[----:B------:R-:W-:Y:S01]  /*0c10*/  FSETP.NEU.AND P0, PT, R7, RZ, PT ;  /* 0x000000ff0700720b */ /* 0x000fe20003f0d000 */
[----:B------:R-:W-:Y:S08]  /*0c20*/  BSSY.RECONVERGENT B0, `(.L_x_14) ;  /* 0x000000e000007945 */ /* 0x000ff00003800200 */
[----:B------:R-:W-:-:S02]  /*0c30*/  LOP3.LUT R14, R15, 0x7ff00000, RZ, 0xc0, !PT ;  /* 0x7ff000000f0e7812 */ /* 0x000fc400078ec0ff */
[----:B------:R-:W-:Y:S02]  /*0c40*/  FSEL R15, R16, RZ, P0 ;  /* 0x000000ff100f7208 */ /* 0x000fe40000000000 */
[----:B------:R-:W-:Y:S02]  /*0c50*/  ISETP.NE.AND P1, PT, R14, 0x7ff00000, PT ;  /* 0x7ff000000e00780c */ /* 0x000fe40003f25270 */
[----:B------:R-:W-:-:S11]  /*0c60*/  FSEL R14, R5, RZ, P0 ;  /* 0x000000ff050e7208 */ /* 0x000fd60000000000 */
[----:B------:R-:W-:Y:S05]  /*0c70*/  @P1 BRA `(.L_x_15) ;  /* 0x0000000000201947 */ /* 0x000fea0003800000 */
[----:B------:R-:W-:-:S13]  /*0c80*/  FSETP.NAN.AND P0, PT, R7, R7, PT ;  /* 0x000000070700720b */ /* 0x000fda0003f08000 */
[----:B------:R-:W-:Y:S05]  /*0c90*/  @P0 BRA `(.L_x_16) ;  /* 0x0000000000140947 */ /* 0x000fea0003800000 */
[----:B------:R-:W-:-:S14]  /*0ca0*/  DSETP.NEU.AND P0, PT, |R30|, +INF , PT ;  /* 0x7ff000001e00742a */ /* 0x000fdc0003f0d200 */
[----:B------:R-:W-:Y:S05]  /*0cb0*/  @P0 BRA `(.L_x_15) ;  /* 0x0000000000100947 */ /* 0x000fea0003800000 */
[----:B------:R-:W-:Y:S01]  /*0cc0*/  IMAD.MOV.U32 R14, RZ, RZ, 0x0 ;  /* 0x00000000ff0e7424 */ /* 0x000fe200078e00ff */
[----:B------:R-:W-:Y:S01]  /*0cd0*/  MOV R15, 0x7ff00000 ;  /* 0x7ff00000000f7802 */ /* 0x000fe20000000f00 */
[----:B------:R-:W-:Y:S06]  /*0ce0*/  BRA `(.L_x_15) ;  /* 0x0000000000047947 */ /* 0x000fec0003800000 */
.L_x_16:
[----:B------:R-:W-:-:S11]  /*0cf0*/  DADD R14, R30, 2 ;  /* 0x400000001e0e7429 */ /* 0x000fd60000000000 */
.L_x_15:
[----:B------:R-:W-:Y:S05]  /*0d00*/  BSYNC.RECONVERGENT B0 ;  /* 0x0000000000007941 */ /* 0x000fea0003800200 */
.L_x_14:
[----:B------:R-:W2:Y:S01]  /*0d10*/  LDG.E R5, desc[UR12][R10.64] ;  /* 0x0000000c0a057981 */ /* 0x000ea2000c1e1900 */
[----:B------:R-:W0:Y:S01]  /*0d20*/  F2F.F64.F32 R16, R9 ;  /* 0x0000000900107310 */ /* 0x000e220000201800 */
[----:B------:R-:W-:Y:S01]  /*0d30*/  FSETP.NEU.AND P0, PT, R7, 1, PT ;  /* 0x3f8000000700780b */ /* 0x000fe20003f0d000 */
[----:B------:R-:W-:Y:S03]  /*0d40*/  BSSY.RECONVERGENT B0, `(.L_x_17) ;  /* 0x000000b000007945 */ /* 0x000fe60003800200 */
[----:B------:R-:W-:Y:S02]  /*0d50*/  FSEL R6, R14, RZ, P0 ;  /* 0x000000ff0e067208 */ /* 0x000fe40000000000 */
[----:B------:R-:W-:-:S06]  /*0d60*/  FSEL R7, R15, 1.875, P0 ;  /* 0x3ff000000f077808 */ /* 0x000fcc0000000000 */
[----:B0-----:R-:W-:Y:S01]  /*0d70*/  DADD R16, R16, R6 ;  /* 0x0000000010107229 */ /* 0x001fe20000000006 */
[----:B------:R-:W-:-:S05]  /*0d80*/  MOV R6, 0xdf0 ;  /* 0x00000df000067802 */ /* 0x000fca0000000f00 */
[----:B------:R-:W-:Y:S01]  /*0d90*/  F2F.F32.F64 R7, R16 ;  /* 0x0000001000077310 */ /* 0x000fe20000301000 */
[----:B--2---:R-:W-:-:S07]  /*0da0*/  FADD R8, R5, -R0 ;  /* 0x8000000005087221 */ /* 0x004fce0000000000 */
[----:B------:R-:W0:Y:S02]  /*0db0*/  F2F.F64.F32 R30, R8 ;  /* 0x00000008001e7310 */ /* 0x000e240000201800 */
[----:B0-----:R-:W-:-:S10]  /*0dc0*/  DADD R14, -RZ, |R30| ;  /* 0x00000000ff0e7229 */ /* 0x001fd4000000051e */
[----:B------:R-:W-:-:S07]  /*0dd0*/  IMAD.MOV.U32 R5, RZ, RZ, R15 ;  /* 0x000000ffff057224 */ /* 0x000fce00078e000f */
[----:B------:R-:W-:Y:S05]  /*0de0*/  CALL.REL.NOINC `($_Z15layerNormKernelPfS_iiiS_S_$__internal_accurate_pow) ;  /* 0x00000020008c7944 */ /* 0x000fea0003c00000 */
[----:B------:R-:W-:Y:S05]  /*0df0*/  BSYNC.RECONVERGENT B0 ;  /* 0x0000000000007941 */ /* 0x000fea0003800200 */
.L_x_17:
        /* <DEDUP_REMOVED lines=12> */
[----:B------:R-:W-:Y:S02]  /*0ec0*/  IMAD.MOV.U32 R14, RZ, RZ, 0x0 ;  /* 0x00000000ff0e7424 */ /* 0x000fe400078e00ff */
[----:B------:R-:W-:Y:S01]  /*0ed0*/  IMAD.MOV.U32 R15, RZ, RZ, 0x7ff00000 ;  /* 0x7ff00000ff0f7424 */ /* 0x000fe200078e00ff */
[----:B------:R-:W-:Y:S06]  /*0ee0*/  BRA `(.L_x_19) ;  /* 0x0000000000047947 */ /* 0x000fec0003800000 */
.L_x_20:
[----:B------:R-:W-:-:S11]  /*0ef0*/  DADD R14, R30, 2 ;  /* 0x400000001e0e7429 */ /* 0x000fd60000000000 */
.L_x_19:
[----:B------:R-:W-:Y:S05]  /*0f00*/  BSYNC.RECONVERGENT B0 ;  /* 0x0000000000007941 */ /* 0x000fea0003800200 */
.L_x_18:
        /* <DEDUP_REMOVED lines=12> */
[----:B------:R-:W-:-:S07]  /*0fd0*/  MOV R5, R15 ;  /* 0x0000000f00057202 */ /* 0x000fce0000000f00 */
[----:B------:R-:W-:Y:S05]  /*0fe0*/  CALL.REL.NOINC `($_Z15layerNormKernelPfS_iiiS_S_$__internal_accurate_pow) ;  /* 0x00000020000c7944 */ /* 0x000fea0003c00000 */
[----:B------:R-:W-:Y:S05]  /*0ff0*/  BSYNC.RECONVERGENT B0 ;  /* 0x0000000000007941 */ /* 0x000fea0003800200 */
.L_x_21:
        /* <DEDUP_REMOVED lines=15> */
.L_x_24:
[----:B------:R-:W-:-:S11]  /*10f0*/  DADD R6, R30, 2 ;  /* 0x400000001e067429 */ /* 0x000fd60000000000 */
.L_x_23:
[----:B------:R-:W-:Y:S05]  /*1100*/  BSYNC.RECONVERGENT B0 ;  /* 0x0000000000007941 */ /* 0x000fea0003800200 */
.L_x_22:
[----:B------:R-:W0:Y:S01]  /*1110*/  F2F.F64.F32 R14, R8 ;  /* 0x00000008000e7310 */ /* 0x000e220000201800 */
[----:B------:R-:W-:Y:S01]  /*1120*/  FSETP.NEU.AND P0, PT, R9, 1, PT ;  /* 0x3f8000000900780b */ /* 0x000fe20003f0d000 */
[----:B------:R-:W-:-:S03]  /*1130*/  UIADD3 UR4, UPT, UPT, UR4, 0x4, URZ ;  /* 0x0000000404047890 */ /* 0x000fc6000fffe0ff */
[----:B------:R-:W-:Y:S01]  /*1140*/  FSEL R6, R6, RZ, P0 ;  /* 0x000000ff06067208 */ /* 0x000fe20000000000 */
[----:B------:R-:W-:Y:S01]  /*1150*/  UISETP.NE.AND UP0, UPT, UR4, URZ, UPT ;  /* 0x000000ff0400728c */ /* 0x000fe2000bf05270 */
[----:B------:R-:W-:Y:S02]  /*1160*/  FSEL R7, R7, 1.875, P0 ;  /* 0x3ff0000007077808 */ /* 0x000fe40000000000 */
[----:B------:R-:W-:-:S05]  /*1170*/  IADD3 R10, P0, PT, R10, 0x10, RZ ;  /* 0x000000100a0a7810 */ /* 0x000fca0007f1e0ff */
[----:B------:R-:W-:Y:S01]  /*1180*/  IMAD.X R11, RZ, RZ, R11, P0 ;  /* 0x000000ffff0b7224 */ /* 0x000fe200000e060b */
[----:B0-----:R-:W-:-:S06]  /*1190*/  DADD R14, R14, R6 ;  /* 0x000000000e0e7229 */ /* 0x001fcc0000000006 */
[----:B------:R0:W1:Y:S01]  /*11a0*/  F2F.F32.F64 R9, R14 ;  /* 0x0000000e00097310 */ /* 0x0000620000301000 */
[----:B------:R-:W-:Y:S05]  /*11b0*/  BRA.U UP0, `(.L_x_25) ;  /* 0xfffffff500f47547 */ /* 0x000fea000b83ffff */
[----:B------:R-:W2:Y:S02]  /*11c0*/  LDCU UR4, c[0x0][0x398] ;  /* 0x00007300ff0477ac */ /* 0x000ea40008000800 */
[----:B--2---:R-:W-:-:S06]  /*11d0*/  ULOP3.LUT UR5, UR4, 0x7ffffffc, URZ, 0xc0, !UPT ;  /* 0x7ffffffc04057892 */ /* 0x004fcc000f8ec0ff */
[----:B------:R-:W-:-:S07]  /*11e0*/  MOV R5, UR5 ;  /* 0x0000000500057c02 */ /* 0x000fce0008000f00 */
.L_x_9:
[----:B------:R-:W-:-:S09]  /*11f0*/  ULOP3.LUT UP0, UR4, UR4, 0x3, URZ, 0xc0, !UPT ;  /* 0x0000000304047892 */ /* 0x000fd2000f80c0ff */
[----:B------:R-:W-:Y:S05]  /*1200*/  BRA.U !UP0, `(.L_x_8) ;  /* 0x0000000108b47547 */ /* 0x000fea000b800000 */
[----:B------:R-:W2:Y:S01]  /*1210*/  LDCU.64 UR6, c[0x0][0x380] ;  /* 0x00007000ff0677ac */ /* 0x000ea20008000a00 */
[C---:B------:R-:W-:Y:S01]  /*1220*/  SHF.L.U64.HI R7, R4.reuse, 0x2, R3 ;  /* 0x0000000204077819 */ /* 0x040fe20000010203 */
[----:B------:R-:W-:Y:S01]  /*1230*/  IMAD.SHL.U32 R6, R4, 0x4, RZ ;  /* 0x0000000404067824 */ /* 0x000fe200078e00ff */
[----:B------:R-:W-:-:S03]  /*1240*/  UIADD3 UR4, UPT, UPT, -UR4, URZ, URZ ;  /* 0x000000ff04047290 */ /* 0x000fc6000fffe1ff */
[----:B------:R-:W-:-:S03]  /*1250*/  IMAD.WIDE.U32 R6, R5, 0x4, R6 ;  /* 0x0000000405067825 */ /* 0x000fc600078e0006 */
[----:B--2---:R-:W-:-:S04]  /*1260*/  IADD3 R8, P0, PT, R6, UR6, RZ ;  /* 0x0000000606087c10 */ /* 0x004fc8000ff1e0ff */
[----:B------:R-:W-:-:S09]  /*1270*/  IADD3.X R7, PT, PT, R7, UR7, RZ, P0, !PT ;  /* 0x0000000707077c10 */ /* 0x000fd200087fe4ff */
.L_x_30:
[----:B------:R-:W-:-:S05]  /*1280*/  IMAD.MOV.U32 R6, RZ, RZ, R8 ;  /* 0x000000ffff067224 */ /* 0x000fca00078e0008 */
[----:B--23--:R2:W3:Y:S01]  /*1290*/  LDG.E R5, desc[UR12][R6.64] ;  /* 0x0000000c06057981 */ /* 0x00c4e2000c1e1900 */
[----:B------:R-:W-:Y:S01]  /*12a0*/  BSSY.RECONVERGENT B0, `(.L_x_26) ;  /* 0x0000007000007945 */ /* 0x000fe20003800200 */
[----:B--2---:R-:W-:Y:S01]  /*12b0*/  MOV R6, 0x1310 ;  /* 0x0000131000067802 */ /* 0x004fe20000000f00 */
[----:B---3--:R-:W-:-:S04]  /*12c0*/  FADD R10, R5, -R0 ;  /* 0x80000000050a7221 */ /* 0x008fc80000000000 */
[----:B------:R-:W0:Y:S02]  /*12d0*/  F2F.F64.F32 R30, R10 ;  /* 0x0000000a001e7310 */ /* 0x000e240000201800 */
[----:B0-----:R-:W-:-:S10]  /*12e0*/  DADD R14, -RZ, |R30| ;  /* 0x00000000ff0e7229 */ /* 0x001fd4000000051e */
[----:B------:R-:W-:-:S07]  /*12f0*/  IMAD.MOV.U32 R5, RZ, RZ, R15 ;  /* 0x000000ffff057224 */ /* 0x000fce00078e000f */
[----:B-1----:R-:W-:Y:S05]  /*1300*/  CALL.REL.NOINC `($_Z15layerNormKernelPfS_iiiS_S_$__internal_accurate_pow) ;  /* 0x0000001c00447944 */ /* 0x002fea0003c00000 */
[----:B------:R-:W-:Y:S05]  /*1310*/  BSYNC.RECONVERGENT B0 ;  /* 0x0000000000007941 */ /* 0x000fea0003800200 */
.L_x_26:
        /* <DEDUP_REMOVED lines=12> */
[----:B------:R-:W-:Y:S01]  /*13e0*/  MOV R14, 0x0 ;  /* 0x00000000000e7802 */ /* 0x000fe20000000f00 */
[----:B------:R-:W-:Y:S01]  /*13f0*/  IMAD.MOV.U32 R15, RZ, RZ, 0x7ff00000 ;  /* 0x7ff00000ff0f7424 */ /* 0x000fe200078e00ff */
[----:B------:R-:W-:Y:S06]  /*1400*/  BRA `(.L_x_28) ;  /* 0x0000000000047947 */ /* 0x000fec0003800000 */
.L_x_29:
[----:B------:R-:W-:-:S11]  /*1410*/  DADD R14, R30, 2 ;  /* 0x400000001e0e7429 */ /* 0x000fd60000000000 */
.L_x_28:
[----:B------:R-:W-:Y:S05]  /*1420*/  BSYNC.RECONVERGENT B0 ;  /* 0x0000000000007941 */ /* 0x000fea0003800200 */
.L_x_27:
        /* <DEDUP_REMOVED lines=9> */
[----:B------:R2:W3:Y:S01]  /*14c0*/  F2F.F32.F64 R9, R16 ;  /* 0x0000001000097310 */ /* 0x0004e20000301000 */
[----:B------:R-:W-:Y:S05]  /*14d0*/  BRA.U UP0, `(.L_x_30) ;  /* 0xfffffffd00687547 */ /* 0x000fea000b83ffff */
.L_x_8:
[----:B------:R-:W4:Y:S01]  /*14e0*/  MUFU.RCP R5, R2 ;  /* 0x0000000200057308 */ /* 0x000f220000001000 */
[----:B------:R-:W5:Y:S01]  /*14f0*/  LDC R7, c[0x0][0x398] ;  /* 0x0000e600ff077b82 */ /* 0x000f620000000800 */
[----:B------:R-:W-:Y:S06]  /*1500*/  BSSY.RECONVERGENT B0, `(.L_x_31) ;  /* 0x000000c000007945 */ /* 0x000fec0003800200 */
[----:B-1-3--:R-:W1:Y:S01]  /*1510*/  FCHK P0, R9, R2 ;  /* 0x0000000209007302 */ /* 0x00ae620000000000 */
[----:B----4-:R-:W-:-:S04]  /*1520*/  FFMA R6, -R2, R5, 1 ;  /* 0x3f80000002067423 */ /* 0x010fc80000000105 */
[----:B------:R-:W-:-:S04]  /*1530*/  FFMA R6, R5, R6, R5 ;  /* 0x0000000605067223 */ /* 0x000fc80000000005 */
[----:B------:R-:W-:Y:S01]  /*1540*/  FFMA R5, R6, R9, RZ ;  /* 0x0000000906057223 */ /* 0x000fe200000000ff */
[----:B-----5:R-:W-:-:S03]  /*1550*/  ISETP.GE.AND P2, PT, R7, 0x1, PT ;  /* 0x000000010700780c */ /* 0x020fc60003f46270 */
[----:B------:R-:W-:-:S04]  /*1560*/  FFMA R8, -R2, R5, R9 ;  /* 0x0000000502087223 */ /* 0x000fc80000000109 */
[----:B------:R-:W-:Y:S01]  /*1570*/  FFMA R5, R6, R8, R5 ;  /* 0x0000000806057223 */ /* 0x000fe20000000005 */
[----:B-1----:R-:W-:Y:S06]  /*1580*/  @!P0 BRA `(.L_x_32) ;  /* 0x00000000000c8947 */ /* 0x002fec0003800000 */
[----:B------:R-:W-:-:S07]  /*1590*/  MOV R6, 0x15b0 ;  /* 0x000015b000067802 */ /* 0x000fce0000000f00 */
[----:B0-2---:R-:W-:Y:S05]  /*15a0*/  CALL.REL.NOINC `($__internal_2_$__cuda_sm3x_div_rn_noftz_f32_slowpath) ;  /* 0x0000001400007944 */ /* 0x005fea0003c00000 */
[----:B------:R-:W-:-:S07]  /*15b0*/  IMAD.MOV.U32 R5, RZ, RZ, R9 ;  /* 0x000000ffff057224 */ /* 0x000fce00078e0009 */
.L_x_32:
[----:B------:R-:W-:Y:S05]  /*15c0*/  BSYNC.RECONVERGENT B0 ;  /* 0x0000000000007941 */ /* 0x000fea0003800200 */
.L_x_31:
[----:B------:R-:W0:Y:S01]  /*15d0*/  F2F.F64.F32 R6, R5 ;  /* 0x0000000500067310 */ /* 0x000e220000201800 */
[----:B------:R-:W-:Y:S01]  /*15e0*/  UMOV UR4, 0x88e368f1 ;  /* 0x88e368f100047882 */ /* 0x000fe20000000000 */
[----:B------:R-:W-:Y:S01]  /*15f0*/  UMOV UR5, 0x3ee4f8b5 ;  /* 0x3ee4f8b500057882 */ /* 0x000fe20000000000 */
[----:B------:R-:W-:Y:S01]  /*1600*/  IMAD.MOV.U32 R10, RZ, RZ, 0x0 ;  /* 0x00000000ff0a7424 */ /* 0x000fe200078e00ff */
[----:B------:R-:W-:Y:S01]  /*1610*/  BSSY.RECONVERGENT B0, `(.L_x_33) ;  /* 0x0000015000007945 */ /* 0x000fe20003800200 */
[----:B------:R-:W-:Y:S01]  /*1620*/  IMAD.MOV.U32 R11, RZ, RZ, 0x3fd80000 ;  /* 0x3fd80000ff0b7424 */ /* 0x000fe200078e00ff */
[----:B0-----:R-:W-:-:S06]  /*1630*/  DADD R14, R6, UR4 ;  /* 0x00000004060e7e29 */ /* 0x001fcc0008000000 */
[----:B------:R-:W0:Y:S04]  /*1640*/  MUFU.RSQ64H R9, R15 ;  /* 0x0000000f00097308 */ /* 0x000e280000001c00 */
[----:B------:R-:W-:-:S04]  /*1650*/  IADD3 R8, PT, PT, R15, -0x3500000, RZ ;  /* 0xfcb000000f087810 */ /* 0x000fc80007ffe0ff */
[----:B------:R-:W-:Y:S02]  /*1660*/  ISETP.GE.U32.AND P0, PT, R8, 0x7ca00000, PT ;  /* 0x7ca000000800780c */ /* 0x000fe40003f06070 */
[----:B0-----:R-:W-:-:S08]  /*1670*/  DMUL R6, R8, R8 ;  /* 0x0000000808067228 */ /* 0x001fd00000000000 */
[----:B------:R-:W-:-:S08]  /*1680*/  DFMA R6, R14, -R6, 1 ;  /* 0x3ff000000e06742b */ /* 0x000fd00000000806 */
[----:B------:R-:W-:Y:S02]  /*1690*/  DFMA R10, R6, R10, 0.5 ;  /* 0x3fe00000060a742b */ /* 0x000fe4000000000a */
[----:B------:R-:W-:-:S08]  /*16a0*/  DMUL R6, R8, R6 ;  /* 0x0000000608067228 */ /* 0x000fd00000000000 */
[----:B--2---:R-:W-:-:S08]  /*16b0*/  DFMA R16, R10, R6, R8 ;  /* 0x000000060a10722b */ /* 0x004fd00000000008 */
[----:B------:R-:W-:Y:S02]  /*16c0*/  DMUL R18, R14, R16 ;  /* 0x000000100e127228 */ /* 0x000fe40000000000 */
[----:B------:R-:W-:Y:S01]  /*16d0*/  VIADD R11, R17, 0xfff00000 ;  /* 0xfff00000110b7836 */ /* 0x000fe20000000000 */
[----:B------:R-:W-:-:S05]  /*16e0*/  MOV R10, R16 ;  /* 0x00000010000a7202 */ /* 0x000fca0000000f00 */
[----:B------:R-:W-:-:S08]  /*16f0*/  DFMA R20, R18, -R18, R14 ;  /* 0x800000121214722b */ /* 0x000fd0000000000e */
[----:B------:R-:W-:Y:S01]  /*1700*/  DFMA R6, R20, R10, R18 ;  /* 0x0000000a1406722b */ /* 0x000fe20000000012 */
[----:B------:R-:W-:Y:S10]  /*1710*/  @!P0 BRA `(.L_x_34) ;  /* 0x0000000000108947 */ /* 0x000ff40003800000 */
[----:B------:R-:W-:-:S07]  /*1720*/  MOV R2, 0x1740 ;  /* 0x0000174000027802 */ /* 0x000fce0000000f00 */
[----:B------:R-:W-:Y:S05]  /*1730*/  CALL.REL.NOINC `($__internal_1_$__cuda_sm20_dsqrt_rn_f64_mediumpath_v1) ;  /* 0x0000000c00e07944 */ /* 0x000fea0003c00000 */
[----:B------:R-:W-:Y:S02]  /*1740*/  IMAD.MOV.U32 R6, RZ, RZ, R5 ;  /* 0x000000ffff067224 */ /* 0x000fe400078e0005 */
[----:B------:R-:W-:-:S07]  /*1750*/  IMAD.MOV.U32 R7, RZ, RZ, R8 ;  /* 0x000000ffff077224 */ /* 0x000fce00078e0008 */
.L_x_34:
[----:B------:R-:W-:Y:S05]  /*1760*/  BSYNC.RECONVERGENT B0 ;  /* 0x0000000000007941 */ /* 0x000fea0003800200 */
.L_x_33:
[----:B------:R-:W0:Y:S01]  /*1770*/  MUFU.RCP64H R9, R7 ;  /* 0x0000000700097308 */ /* 0x000e220000001800 */
[----:B------:R-:W-:Y:S01]  /*1780*/  VIADD R8, R7, 0x300402 ;  /* 0x0030040207087836 */ /* 0x000fe20000000000 */
[----:B------:R-:W-:Y:S04]  /*1790*/  BSSY.RECONVERGENT B0, `(.L_x_35) ;  /* 0x000000c000007945 */ /* 0x000fe80003800200 */
[----:B------:R-:W-:Y:S01]  /*17a0*/  FSETP.GEU.AND P0, PT, |R8|, 5.8789094863358348022e-39, PT ;  /* 0x004004020800780b */ /* 0x000fe20003f0e200 */
[----:B0-----:R-:W-:-:S08]  /*17b0*/  DFMA R10, R8, -R6, 1 ;  /* 0x3ff00000080a742b */ /* 0x001fd00000000806 */
[----:B------:R-:W-:-:S08]  /*17c0*/  DFMA R10, R10, R10, R10 ;  /* 0x0000000a0a0a722b */ /* 0x000fd0000000000a */
[----:B------:R-:W-:-:S08]  /*17d0*/  DFMA R10, R8, R10, R8 ;  /* 0x0000000a080a722b */ /* 0x000fd00000000008 */
[----:B------:R-:W-:-:S08]  /*17e0*/  DFMA R14, R10, -R6, 1 ;  /* 0x3ff000000a0e742b */ /* 0x000fd00000000806 */
[----:B------:R-:W-:Y:S01]  /*17f0*/  DFMA R10, R10, R14, R10 ;  /* 0x0000000e0a0a722b */ /* 0x000fe2000000000a */
[----:B------:R-:W-:Y:S10]  /*1800*/  @P0 BRA `(.L_x_36) ;  /* 0x0000000000100947 */ /* 0x000ff40003800000 */
[----:B------:R-:W-:-:S04]  /*1810*/  LOP3.LUT R2, R7, 0x7fffffff, RZ, 0xc0, !PT ;  /* 0x7fffffff07027812 */ /* 0x000fc800078ec0ff */
[----:B------:R-:W-:Y:S02]  /*1820*/  IADD3 R10, PT, PT, R2, -0x100000, RZ ;  /* 0xfff00000020a7810 */ /* 0x000fe40007ffe0ff */
[----:B------:R-:W-:-:S07]  /*1830*/  MOV R2, 0x1850 ;  /* 0x0000185000027802 */ /* 0x000fce0000000f00 */
[----:B------:R-:W-:Y:S05]  /*1840*/  CALL.REL.NOINC `($__internal_0_$__cuda_sm20_dblrcp_rn_slowpath_v3) ;  /* 0x0000000800f47944 */ /* 0x000fea0003c00000 */
.L_x_36:
[----:B------:R-:W-:Y:S05]  /*1850*/  BSYNC.RECONVERGENT B0 ;  /* 0x0000000000007941 */ /* 0x000fea0003800200 */
.L_x_35:
[----:B------:R-:W-:Y:S05]  /*1860*/  @!P2 EXIT ;  /* 0x000000000000a94d */ /* 0x000fea0003800000 */
[----:B------:R-:W0:Y:S01]  /*1870*/  LDC R6, c[0x0][0x398] ;  /* 0x0000e600ff067b82 */ /* 0x000e220000000800 */
[----:B------:R1:W2:Y:S01]  /*1880*/  F2F.F32.F64 R2, R10 ;  /* 0x0000000a00027310 */ /* 0x0002a20000301000 */
[----:B------:R-:W-:Y:S01]  /*1890*/  IMAD.MOV.U32 R5, RZ, RZ, RZ ;  /* 0x000000ffff057224 */ /* 0x000fe200078e00ff */
[C---:B0-----:R-:W-:Y:S02]  /*18a0*/  ISETP.GE.U32.AND P1, PT, R6.reuse, 0x8, PT ;  /* 0x000000080600780c */ /* 0x041fe40003f26070 */
[----:B------:R-:W-:-:S04]  /*18b0*/  LOP3.LUT R22, R6, 0x7, RZ, 0xc0, !PT ;  /* 0x0000000706167812 */ /* 0x000fc800078ec0ff */
[----:B------:R-:W-:-:S07]  /*18c0*/  ISETP.NE.AND P0, PT, R22, RZ, PT ;  /* 0x000000ff1600720c */ /* 0x000fce0003f05270 */
[----:B-12---:R-:W-:Y:S06]  /*18d0*/  @!P1 BRA `(.L_x_37) ;  /* 0x00000004005c9947 */ /* 0x006fec0003800000 */
[----:B------:R-:W0:Y:S01]  /*18e0*/  LDCU.128 UR8, c[0x0][0x3a0] ;  /* 0x00007400ff0877ac */ /* 0x000e220008000c00 */
[----:B------:R-:W-:Y:S02]  /*18f0*/  LEA R20, P1, R4, 0x10, 0x2 ;  /* 0x0000001004147811 */ /* 0x000fe400078210ff */
[----:B------:R-:W-:Y:S01]  /*1900*/  LOP3.LUT R5, R6, 0x7ffffff8, RZ, 0xc0, !PT ;  /* 0x7ffffff806057812 */ /* 0x000fe200078ec0ff */
[----:B------:R-:W1:Y:S01]  /*1910*/  LDCU.128 UR16, c[0x0][0x380] ;  /* 0x00007000ff1077ac */ /* 0x000e620008000c00 */
[----:B------:R-:W-:-:S03]  /*1920*/  LEA.HI.X R23, R4, RZ, R3, 0x2, P1 ;  /* 0x000000ff04177211 */ /* 0x000fc600008f1403 */
[----:B------:R-:W-:Y:S01]  /*1930*/  IMAD.MOV R7, RZ, RZ, -R5 ;  /* 0x000000ffff077224 */ /* 0x000fe200078e0a05 */
[----:B0-----:R-:W-:Y:S02]  /*1940*/  UIADD3 UR6, UP0, UPT, UR8, 0x10, URZ ;  /* 0x0000001008067890 */ /* 0x001fe4000ff1e0ff */
[----:B------:R-:W-:Y:S02]  /*1950*/  UIADD3 UR4, UP1, UPT, UR10, 0x10, URZ ;  /* 0x000000100a047890 */ /* 0x000fe4000ff3e0ff */
[----:B------:R-:W-:Y:S01]  /*1960*/  UIADD3.X UR7, UPT, UPT, URZ, UR9, URZ, UP0, !UPT ;  /* 0x00000009ff077290 */ /* 0x000fe200087fe4ff */
[C---:B-1----:R-:W-:Y:S01]  /*1970*/  IADD3 R10, P2, PT, R20.reuse, UR16, RZ ;  /* 0x00000010140a7c10 */ /* 0x042fe2000ff5e0ff */
[----:B------:R-:W-:Y:S01]  /*1980*/  UIADD3.X UR5, UPT, UPT, URZ, UR11, URZ, UP1, !UPT ;  /* 0x0000000bff057290 */ /* 0x000fe20008ffe4ff */
[----:B------:R-:W-:Y:S01]  /*1990*/  IADD3 R20, P3, PT, R20, UR18, RZ ;  /* 0x0000001214147c10 */ /* 0x000fe2000ff7e0ff */
[----:B------:R-:W-:Y:S01]  /*19a0*/  IMAD.U32 R14, RZ, RZ, UR6 ;  /* 0x00000006ff0e7e24 */ /* 0x000fe2000f8e00ff */
[C---:B------:R-:W-:Y:S01]  /*19b0*/  IADD3.X R11, PT, PT, R23.reuse, UR17, RZ, P2, !PT ;  /* 0x00000011170b7c10 */ /* 0x040fe200097fe4ff */
[----:B------:R-:W-:Y:S01]  /*19c0*/  IMAD.U32 R15, RZ, RZ, UR7 ;  /* 0x00000007ff0f7e24 */ /* 0x000fe2000f8e00ff */
[----:B------:R-:W-:Y:S01]  /*19d0*/  IADD3.X R23, PT, PT, R23, UR19, RZ, P3, !PT ;  /* 0x0000001317177c10 */ /* 0x000fe20009ffe4ff */
[----:B------:R-:W-:Y:S01]  /*19e0*/  IMAD.U32 R9, RZ, RZ, UR5 ;  /* 0x00000005ff097e24 */ /* 0x000fe2000f8e00ff */
[----:B------:R-:W-:-:S07]  /*19f0*/  MOV R8, UR4 ;  /* 0x0000000400087c02 */ /* 0x000fce0008000f00 */
.L_x_38:
[----:B0-----:R-:W2:Y:S04]  /*1a00*/  LDG.E R17, desc[UR12][R10.64+-0x10] ;  /* 0xfffff00c0a117981 */ /* 0x001ea8000c1e1900 */
[----:B------:R-:W3:Y:S04]  /*1a10*/  LDG.E R16, desc[UR12][R14.64+-0x10] ;  /* 0xfffff00c0e107981 */ /* 0x000ee8000c1e1900 */
[----:B------:R-:W3:Y:S01]  /*1a20*/  LDG.E R18, desc[UR12][R8.64+-0x10] ;  /* 0xfffff00c08127981 */ /* 0x000ee2000c1e1900 */
[----:B--2---:R-:W-:-:S04]  /*1a30*/  FADD R17, R17, -R0 ;  /* 0x8000000011117221 */ /* 0x004fc80000000000 */
[----:B------:R-:W-:-:S04]  /*1a40*/  FMUL R17, R2, R17 ;  /* 0x0000001102117220 */ /* 0x000fc80000400000 */
[----:B---3--:R-:W-:Y:S01]  /*1a50*/  FFMA R19, R17, R16, R18 ;  /* 0x0000001011137223 */ /* 0x008fe20000000012 */
[----:B------:R-:W-:Y:S01]  /*1a60*/  IMAD.MOV.U32 R16, RZ, RZ, R20 ;  /* 0x000000ffff107224 */ /* 0x000fe200078e0014 */
[----:B------:R-:W-:-:S05]  /*1a70*/  MOV R17, R23 ;  /* 0x0000001700117202 */ /* 0x000fca0000000f00 */
[----:B------:R0:W-:Y:S04]  /*1a80*/  STG.E desc[UR12][R16.64+-0x10], R19 ;  /* 0xfffff01310007986 */ /* 0x0001e8000c10190c */
[----:B------:R-:W2:Y:S04]  /*1a90*/  LDG.E R21, desc[UR12][R10.64+-0xc] ;  /* 0xfffff40c0a157981 */ /* 0x000ea8000c1e1900 */
[----:B------:R-:W3:Y:S04]  /*1aa0*/  LDG.E R18, desc[UR12][R14.64+-0xc] ;  /* 0xfffff40c0e127981 */ /* 0x000ee8000c1e1900 */
[----:B------:R-:W3:Y:S01]  /*1ab0*/  LDG.E R20, desc[UR12][R8.64+-0xc] ;  /* 0xfffff40c08147981 */ /* 0x000ee2000c1e1900 */
[----:B--2---:R-:W-:-:S04]  /*1ac0*/  FADD R21, R21, -R0 ;  /* 0x8000000015157221 */ /* 0x004fc80000000000 */
[----:B------:R-:W-:-:S04]  /*1ad0*/  FMUL R21, R2, R21 ;  /* 0x0000001502157220 */ /* 0x000fc80000400000 */
[----:B---3--:R-:W-:-:S05]  /*1ae0*/  FFMA R21, R21, R18, R20 ;  /* 0x0000001215157223 */ /* 0x008fca0000000014 */
        /* <DEDUP_REMOVED lines=8> */
[----:B0-----:R-:W3:Y:S04]  /*1b70*/  LDG.E R19, desc[UR12][R10.64+-0x4] ;  /* 0xfffffc0c0a137981 */ /* 0x001ee8000c1e1900 */
[----:B------:R-:W4:Y:S04]  /*1b80*/  LDG.E R18, desc[UR12][R14.64+-0x4] ;  /* 0xfffffc0c0e127981 */ /* 0x000f28000c1e1900 */
[----:B------:R-:W4:Y:S01]  /*1b90*/  LDG.E R20, desc[UR12][R8.64+-0x4] ;  /* 0xfffffc0c08147981 */ /* 0x000f22000c1e1900 */
[----:B---3--:R-:W-:-:S04]  /*1ba0*/  FADD R19, R19, -R0 ;  /* 0x8000000013137221 */ /* 0x008fc80000000000 */
[----:B------:R-:W-:-:S04]  /*1bb0*/  FMUL R19, R2, R19 ;  /* 0x0000001302137220 */ /* 0x000fc80000400000 */
[----:B----4-:R-:W-:-:S05]  /*1bc0*/  FFMA R19, R19, R18, R20 ;  /* 0x0000001213137223 */ /* 0x010fca0000000014 */
[----:B------:R0:W-:Y:S04]  /*1bd0*/  STG.E desc[UR12][R16.64+-0x4], R19 ;  /* 0xfffffc1310007986 */ /* 0x0001e8000c10190c */
[----:B-1----:R-:W3:Y:S04]  /*1be0*/  LDG.E R21, desc[UR12][R10.64] ;  /* 0x0000000c0a157981 */ /* 0x002ee8000c1e1900 */
[----:B------:R-:W4:Y:S04]  /*1bf0*/  LDG.E R18, desc[UR12][R14.64] ;  /* 0x0000000c0e127981 */ /* 0x000f28000c1e1900 */
[----:B------:R-:W4:Y:S01]  /*1c00*/  LDG.E R20, desc[UR12][R8.64] ;  /* 0x0000000c08147981 */ /* 0x000f22000c1e1900 */
[----:B---3--:R-:W-:-:S04]  /*1c10*/  FADD R21, R21, -R0 ;  /* 0x8000000015157221 */ /* 0x008fc80000000000 */
[----:B------:R-:W-:-:S04]  /*1c20*/  FMUL R21, R2, R21 ;  /* 0x0000001502157220 */ /* 0x000fc80000400000 */
[----:B----4-:R-:W-:-:S05]  /*1c30*/  FFMA R21, R21, R18, R20 ;  /* 0x0000001215157223 */ /* 0x010fca0000000014 */
[----:B------:R1:W-:Y:S04]  /*1c40*/  STG.E desc[UR12][R16.64], R21 ;  /* 0x0000001510007986 */ /* 0x0003e8000c10190c */
[----:B--2---:R-:W2:Y:S04]  /*1c50*/  LDG.E R23, desc[UR12][R10.64+0x4] ;  /* 0x0000040c0a177981 */ /* 0x004ea8000c1e1900 */
        /* <DEDUP_REMOVED lines=13> */
[----:B-1----:R1:W3:Y:S04]  /*1d30*/  LDG.E R21, desc[UR12][R10.64+0xc] ;  /* 0x00000c0c0a157981 */ /* 0x0022e8000c1e1900 */
[----:B------:R4:W5:Y:S04]  /*1d40*/  LDG.E R18, desc[UR12][R14.64+0xc] ;  /* 0x00000c0c0e127981 */ /* 0x000968000c1e1900 */
[----:B------:R2:W5:Y:S01]  /*1d50*/  LDG.E R20, desc[UR12][R8.64+0xc] ;  /* 0x00000c0c08147981 */ /* 0x000562000c1e1900 */
[----:B------:R-:W-:Y:S01]  /*1d60*/  VIADD R7, R7, 0x8 ;  /* 0x0000000807077836 */ /* 0x000fe20000000000 */
[----:B-1----:R-:W-:-:S04]  /*1d70*/  IADD3 R10, P2, PT, R10, 0x20, RZ ;  /* 0x000000200a0a7810 */ /* 0x002fc80007f5e0ff */
[----:B------:R-:W-:Y:S01]  /*1d80*/  ISETP.NE.AND P1, PT, R7, RZ, PT ;  /* 0x000000ff0700720c */ /* 0x000fe20003f25270 */
[----:B------:R-:W-:Y:S01]  /*1d90*/  IMAD.X R11, RZ, RZ, R11, P2 ;  /* 0x000000ffff0b7224 */ /* 0x000fe200010e060b */
[----:B----4-:R-:W-:Y:S02]  /*1da0*/  IADD3 R14, P3, PT, R14, 0x20, RZ ;  /* 0x000000200e0e7810 */ /* 0x010fe40007f7e0ff */
[----:B--2---:R-:W-:-:S03]  /*1db0*/  IADD3 R8, P4, PT, R8, 0x20, RZ ;  /* 0x0000002008087810 */ /* 0x004fc60007f9e0ff */
[----:B------:R-:W-:Y:S01]  /*1dc0*/  IMAD.X R15, RZ, RZ, R15, P3 ;  /* 0x000000ffff0f7224 */ /* 0x000fe200018e060f */
[----:B------:R-:W-:Y:S01]  /*1dd0*/  IADD3.X R9, PT, PT, RZ, R9, RZ, P4, !PT ;  /* 0x00000009ff097210 */ /* 0x000fe200027fe4ff */
[----:B---3--:R-:W-:-:S04]  /*1de0*/  FADD R21, R21, -R0 ;  /* 0x8000000015157221 */ /* 0x008fc80000000000 */
[----:B------:R-:W-:-:S04]  /*1df0*/  FMUL R21, R2, R21 ;  /* 0x0000001502157220 */ /* 0x000fc80000400000 */
[----:B-----5:R-:W-:Y:S01]  /*1e00*/  FFMA R21, R21, R18, R20 ;  /* 0x0000001215157223 */ /* 0x020fe20000000014 */
[----:B------:R-:W-:-:S04]  /*1e10*/  IADD3 R20, P5, PT, R16, 0x20, RZ ;  /* 0x0000002010147810 */ /* 0x000fc80007fbe0ff */
[----:B------:R0:W-:Y:S01]  /*1e20*/  STG.E desc[UR12][R16.64+0xc], R21 ;  /* 0x00000c1510007986 */ /* 0x0001e2000c10190c */
[----:B------:R-:W-:Y:S01]  /*1e30*/  IMAD.X R23, RZ, RZ, R17, P5 ;  /* 0x000000ffff177224 */ /* 0x000fe200028e0611 */
[----:B------:R-:W-:Y:S07]  /*1e40*/  @P1 BRA `(.L_x_38) ;  /* 0xfffffff800ec1947 */ /* 0x000fee000383ffff */
.L_x_37:
[----:B------:R-:W-:Y:S05]  /*1e50*/  @!P0 EXIT ;  /* 0x000000000000894d */ /* 0x000fea0003800000 */
[----:B------:R-:W-:Y:S02]  /*1e60*/  ISETP.GE.U32.AND P0, PT, R22, 0x4, PT ;  /* 0x000000041600780c */ /* 0x000fe40003f06070 */
[----:B------:R-:W-:-:S04]  /*1e70*/  LOP3.LUT R23, R6, 0x3, RZ, 0xc0, !PT ;  /* 0x0000000306177812 */ /* 0x000fc800078ec0ff */
[----:B------:R-:W-:-:S07]  /*1e80*/  ISETP.NE.AND P1, PT, R23, RZ, PT ;  /* 0x000000ff1700720c */ /* 0x000fce0003f25270 */
[----:B------:R-:W-:Y:S06]  /*1e90*/  @!P0 BRA `(.L_x_39) ;  /* 0x00000000009c8947 */ /* 0x000fec0003800000 */
[----:B------:R-:W1:Y:S01]  /*1ea0*/  LDC.64 R10, c[0x0][0x3a0] ;  /* 0x0000e800ff0a7b82 */ /* 0x000e620000000a00 */
[C---:B------:R-:W-:Y:S01]  /*1eb0*/  IMAD.WIDE.U32 R8, R5.reuse, 0x4, R12 ;  /* 0x0000000405087825 */ /* 0x040fe200078e000c */
[----:B------:R-:W2:Y:S04]  /*1ec0*/  LDCU.64 UR4, c[0x0][0x388] ;  /* 0x00007100ff0477ac */ /* 0x000ea80008000a00 */
[----:B------:R-:W3:Y:S02]  /*1ed0*/  LDG.E R7, desc[UR12][R8.64] ;  /* 0x0000000c08077981 */ /* 0x000ee4000c1e1900 */
[----:B------:R-:W4:Y:S01]  /*1ee0*/  LDC.64 R14, c[0x0][0x3a8] ;  /* 0x0000ea00ff0e7b82 */ /* 0x000f220000000a00 */
[----:B-1----:R-:W-:-:S05]  /*1ef0*/  IMAD.WIDE.U32 R10, R5, 0x4, R10 ;  /* 0x00000004050a7825 */ /* 0x002fca00078e000a */
[----:B------:R-:W5:Y:S01]  /*1f00*/  LDG.E R18, desc[UR12][R10.64] ;  /* 0x0000000c0a127981 */ /* 0x000f62000c1e1900 */
[----:B----4-:R-:W-:-:S05]  /*1f10*/  IMAD.WIDE.U32 R14, R5, 0x4, R14 ;  /* 0x00000004050e7825 */ /* 0x010fca00078e000e */
[----:B------:R-:W5:Y:S01]  /*1f20*/  LDG.E R20, desc[UR12][R14.64] ;  /* 0x0000000c0e147981 */ /* 0x000f62000c1e1900 */
[----:B0-----:R-:W-:-:S05]  /*1f30*/  IADD3 R17, P0, PT, R4, R5, RZ ;  /* 0x0000000504117210 */ /* 0x001fca0007f1e0ff */
[----:B------:R-:W-:Y:S01]  /*1f40*/  IMAD.X R22, RZ, RZ, R3, P0 ;  /* 0x000000ffff167224 */ /* 0x000fe200000e0603 */
[----:B--2---:R-:W-:-:S04]  /*1f50*/  LEA R16, P0, R17, UR4, 0x2 ;  /* 0x0000000411107c11 */ /* 0x004fc8000f8010ff */
[----:B------:R-:W-:Y:S01]  /*1f60*/  LEA.HI.X R17, R17, UR5, R22, 0x2, P0 ;  /* 0x0000000511117c11 */ /* 0x000fe200080f1416 */
[----:B---3--:R-:W-:-:S04]  /*1f70*/  FADD R7, R7, -R0 ;  /* 0x8000000007077221 */ /* 0x008fc80000000000 */
[----:B------:R-:W-:-:S04]  /*1f80*/  FMUL R7, R2, R7 ;  /* 0x0000000702077220 */ /* 0x000fc80000400000 */
[----:B-----5:R-:W-:-:S05]  /*1f90*/  FFMA R7, R7, R18, R20 ;  /* 0x0000001207077223 */ /* 0x020fca0000000014 */
        /* <DEDUP_REMOVED lines=15> */
[----:B0-----:R-:W2:Y:S04]  /*2090*/  LDG.E R7, desc[UR12][R8.64+0xc] ;  /* 0x00000c0c08077981 */ /* 0x001ea8000c1e1900 */
[----:B------:R-:W3:Y:S04]  /*20a0*/  LDG.E R18, desc[UR12][R10.64+0xc] ;  /* 0x00000c0c0a127981 */ /* 0x000ee8000c1e1900 */
[----:B------:R-:W3:Y:S01]  /*20b0*/  LDG.E R20, desc[UR12][R14.64+0xc] ;  /* 0x00000c0c0e147981 */ /* 0x000ee2000c1e1900 */
[----:B------:R-:W-:-:S02]  /*20c0*/  VIADD R5, R5, 0x4 ;  /* 0x0000000405057836 */ /* 0x000fc40000000000 */
[----:B--2---:R-:W-:-:S04]  /*20d0*/  FADD R7, R7, -R0 ;  /* 0x8000000007077221 */ /* 0x004fc80000000000 */
[----:B------:R-:W-:-:S04]  /*20e0*/  FMUL R7, R2, R7 ;  /* 0x0000000702077220 */ /* 0x000fc80000400000 */
[----:B---3--:R-:W-:-:S05]  /*20f0*/  FFMA R7, R7, R18, R20 ;  /* 0x0000001207077223 */ /* 0x008fca0000000014 */
[----:B------:R1:W-:Y:S02]  /*2100*/  STG.E desc[UR12][R16.64+0xc], R7 ;  /* 0x00000c0710007986 */ /* 0x0003e4000c10190c */
.L_x_39:
[----:B------:R-:W-:Y:S05]  /*2110*/  @!P1 EXIT ;  /* 0x000000000000994d */ /* 0x000fea0003800000 */
[----:B------:R-:W-:Y:S02]  /*2120*/  ISETP.NE.AND P0, PT, R23, 0x1, PT ;  /* 0x000000011700780c */ /* 0x000fe40003f05270 */
[----:B------:R-:W-:-:S04]  /*2130*/  LOP3.LUT R6, R6, 0x1, RZ, 0xc0, !PT ;  /* 0x0000000106067812 */ /* 0x000fc800078ec0ff */
[----:B------:R-:W-:-:S07]  /*2140*/  ISETP.NE.U32.AND P1, PT, R6, 0x1, PT ;  /* 0x000000010600780c */ /* 0x000fce0003f25070 */
[----:B------:R-:W-:Y:S06]  /*2150*/  @!P0 BRA `(.L_x_40) ;  /* 0x0000000000648947 */ /* 0x000fec0003800000 */
[----:B------:R-:W2:Y:S01]  /*2160*/  LDC.64 R8, c[0x0][0x3a0] ;  /* 0x0000e800ff087b82 */ /* 0x000ea20000000a00 */
[C---:B------:R-:W-:Y:S01]  /*2170*/  IMAD.WIDE.U32 R14, R5.reuse, 0x4, R12 ;  /* 0x00000004050e7825 */ /* 0x040fe200078e000c */
[----:B------:R-:W3:Y:S04]  /*2180*/  LDCU.64 UR4, c[0x0][0x388] ;  /* 0x00007100ff0477ac */ /* 0x000ee80008000a00 */
[----:B-1----:R-:W4:Y:S02]  /*2190*/  LDG.E R7, desc[UR12][R14.64] ;  /* 0x0000000c0e077981 */ /* 0x002f24000c1e1900 */
[----:B------:R-:W1:Y:S01]  /*21a0*/  LDC.64 R10, c[0x0][0x3a8] ;  /* 0x0000ea00ff0a7b82 */ /* 0x000e620000000a00 */
[----:B--2---:R-:W-:-:S05]  /*21b0*/  IMAD.WIDE.U32 R8, R5, 0x4, R8 ;  /* 0x0000000405087825 */ /* 0x004fca00078e0008 */
[----:B0-----:R-:W2:Y:S01]  /*21c0*/  LDG.E R17, desc[UR12][R8.64] ;  /* 0x0000000c08117981 */ /* 0x001ea2000c1e1900 */
[----:B-1----:R-:W-:-:S05]  /*21d0*/  IMAD.WIDE.U32 R10, R5, 0x4, R10 ;  /* 0x00000004050a7825 */ /* 0x002fca00078e000a */
[----:B------:R-:W2:Y:S01]  /*21e0*/  LDG.E R19, desc[UR12][R10.64] ;  /* 0x0000000c0a137981 */ /* 0x000ea2000c1e1900 */
[----:B------:R-:W-:-:S04]  /*21f0*/  IADD3 R18, P0, PT, R4, R5, RZ ;  /* 0x0000000504127210 */ /* 0x000fc80007f1e0ff */
[----:B------:R-:W-:Y:S02]  /*2200*/  IADD3.X R21, PT, PT, RZ, R3, RZ, P0, !PT ;  /* 0x00000003ff157210 */ /* 0x000fe400007fe4ff */
[----:B---3--:R-:W-:Y:S01]  /*2210*/  LEA R6, P0, R18, UR4, 0x2 ;  /* 0x0000000412067c11 */ /* 0x008fe2000f8010ff */
[----:B----4-:R-:W-:-:S04]  /*2220*/  FADD R7, R7, -R0 ;  /* 0x8000000007077221 */ /* 0x010fc80000000000 */
[----:B------:R-:W-:Y:S01]  /*2230*/  FMUL R16, R2, R7 ;  /* 0x0000000702107220 */ /* 0x000fe20000400000 */
[----:B------:R-:W-:-:S03]  /*2240*/  LEA.HI.X R7, R18, UR5, R21, 0x2, P0 ;  /* 0x0000000512077c11 */ /* 0x000fc600080f1415 */
[----:B--2---:R-:W-:-:S05]  /*2250*/  FFMA R17, R16, R17, R19 ;  /* 0x0000001110117223 */ /* 0x004fca0000000013 */
[----:B------:R2:W-:Y:S04]  /*2260*/  STG.E desc[UR12][R6.64], R17 ;  /* 0x0000001106007986 */ /* 0x0005e8000c10190c */
[----:B------:R-:W3:Y:S04]  /*2270*/  LDG.E R15, desc[UR12][R14.64+0x4] ;  /* 0x0000040c0e0f7981 */ /* 0x000ee8000c1e1900 */
[----:B------:R-:W4:Y:S04]  /*2280*/  LDG.E R8, desc[UR12][R8.64+0x4] ;  /* 0x0000040c08087981 */ /* 0x000f28000c1e1900 */
[----:B------:R-:W4:Y:S01]  /*2290*/  LDG.E R10, desc[UR12][R10.64+0x4] ;  /* 0x0000040c0a0a7981 */ /* 0x000f22000c1e1900 */
[----:B------:R-:W-:-:S02]  /*22a0*/  VIADD R5, R5, 0x2 ;  /* 0x0000000205057836 */ /* 0x000fc40000000000 */
[----:B---3--:R-:W-:-:S04]  /*22b0*/  FADD R19, R15, -R0 ;  /* 0x800000000f137221 */ /* 0x008fc80000000000 */
[----:B------:R-:W-:-:S04]  /*22c0*/  FMUL R19, R2, R19 ;  /* 0x0000001302137220 */ /* 0x000fc80000400000 */
[----:B----4-:R-:W-:-:S05]  /*22d0*/  FFMA R19, R19, R8, R10 ;  /* 0x0000000813137223 */ /* 0x010fca000000000a */
[----:B------:R2:W-:Y:S02]  /*22e0*/  STG.E desc[UR12][R6.64+0x4], R19 ;  /* 0x0000041306007986 */ /* 0x0005e4000c10190c */
.L_x_40:
[----:B------:R-:W-:Y:S05]  /*22f0*/  @P1 EXIT ;  /* 0x000000000000194d */ /* 0x000fea0003800000 */
[----:B-12---:R-:W1:Y:S01]  /*2300*/  LDC.64 R6, c[0x0][0x3a0] ;  /* 0x0000e800ff067b82 */ /* 0x006e620000000a00 */
[C---:B------:R-:W-:Y:S01]  /*2310*/  IMAD.WIDE.U32 R12, R5.reuse, 0x4, R12 ;  /* 0x00000004050c7825 */ /* 0x040fe200078e000c */
[----:B------:R-:W2:Y:S05]  /*2320*/  LDCU.64 UR4, c[0x0][0x388] ;  /* 0x00007100ff0477ac */ /* 0x000eaa0008000a00 */
[----:B------:R-:W3:Y:S01]  /*2330*/  LDG.E R13, desc[UR12][R12.64] ;  /* 0x0000000c0c0d7981 */ /* 0x000ee2000c1e1900 */
[----:B------:R-:W4:Y:S01]  /*2340*/  LDC.64 R8, c[0x0][0x3a8] ;  /* 0x0000ea00ff087b82 */ /* 0x000f220000000a00 */
[----:B-1----:R-:W-:-:S06]  /*2350*/  IMAD.WIDE.U32 R6, R5, 0x4, R6 ;  /* 0x0000000405067825 */ /* 0x002fcc00078e0006 */
[----:B------:R-:W5:Y:S01]  /*2360*/  LDG.E R7, desc[UR12][R6.64] ;  /* 0x0000000c06077981 */ /* 0x000f62000c1e1900 */
[----:B----4-:R-:W-:-:S06]  /*2370*/  IMAD.WIDE.U32 R8, R5, 0x4, R8 ;  /* 0x0000000405087825 */ /* 0x010fcc00078e0008 */
[----:B------:R-:W5:Y:S01]  /*2380*/  LDG.E R9, desc[UR12][R8.64] ;  /* 0x0000000c08097981 */ /* 0x000f62000c1e1900 */
[----:B------:R-:W-:-:S05]  /*2390*/  IADD3 R10, P0, PT, R4, R5, RZ ;  /* 0x00000005040a7210 */ /* 0x000fca0007f1e0ff */
[----:B------:R-:W-:Y:S01]  /*23a0*/  IMAD.X R3, RZ, RZ, R3, P0 ;  /* 0x000000ffff037224 */ /* 0x000fe200000e0603 */
[----:B--2---:R-:W-:Y:S01]  /*23b0*/  LEA R4, P0, R10, UR4, 0x2 ;  /* 0x000000040a047c11 */ /* 0x004fe2000f8010ff */
[----:B---3--:R-:W-:-:S04]  /*23c0*/  FADD R5, R13, -R0 ;  /* 0x800000000d057221 */ /* 0x008fc80000000000 */
[----:B------:R-:W-:Y:S01]  /*23d0*/  FMUL R2, R2, R5 ;  /* 0x0000000502027220 */ /* 0x000fe20000400000 */
[----:B------:R-:W-:-:S03]  /*23e0*/  LEA.HI.X R5, R10, UR5, R3, 0x2, P0 ;  /* 0x000000050a057c11 */ /* 0x000fc600080f1403 */
[----:B-----5:R-:W-:-:S05]  /*23f0*/  FFMA R3, R2, R7, R9 ;  /* 0x0000000702037223 */ /* 0x020fca0000000009 */
[----:B------:R-:W-:Y:S01]  /*2400*/  STG.E desc[UR12][R4.64], R3 ;  /* 0x0000000304007986 */ /* 0x000fe2000c10190c */
[----:B------:R-:W-:Y:S05]  /*2410*/  EXIT ;  /* 0x000000000000794d */ /* 0x000fea0003800000 */
        .weak           $__internal_0_$__cuda_sm20_dblrcp_rn_slowpath_v3
        .type           $__internal_0_$__cuda_sm20_dblrcp_rn_slowpath_v3,@function
        .size           $__internal_0_$__cuda_sm20_dblrcp_rn_slowpath_v3,($__internal_1_$__cuda_sm20_dsqrt_rn_f64_mediumpath_v1 - $__internal_0_$__cuda_sm20_dblrcp_rn_slowpath_v3)
$__internal_0_$__cuda_sm20_dblrcp_rn_slowpath_v3:
[----:B------:R-:W-:Y:S01]  /*2420*/  DSETP.GTU.AND P0, PT, |R6|, +INF , PT ;  /* 0x7ff000000600742a */ /* 0x000fe20003f0c200 */
[----:B------:R-:W-:-:S13]  /*2430*/  BSSY.RECONVERGENT B1, `(.L_x_41) ;  /* 0x0000023000017945 */ /* 0x000fda0003800200 */
[----:B------:R-:W-:Y:S05]  /*2440*/  @P0 BRA `(.L_x_42) ;  /* 0x00000000007c0947 */ /* 0x000fea0003800000 */
[----:B------:R-:W-:-:S05]  /*2450*/  LOP3.LUT R11, R7, 0x7fffffff, RZ, 0xc0, !PT ;  /* 0x7fffffff070b7812 */ /* 0x000fca00078ec0ff */
[----:B------:R-:W-:-:S05]  /*2460*/  VIADD R5, R11, 0xffffffff ;  /* 0xffffffff0b057836 */ /* 0x000fca0000000000 */
[----:B------:R-:W-:-:S13]  /*2470*/  ISETP.GE.U32.AND P0, PT, R5, 0x7fefffff, PT ;  /* 0x7fefffff0500780c */ /* 0x000fda0003f06070 */
[----:B------:R-:W-:Y:S02]  /*2480*/  @P0 LOP3.LUT R9, R7, 0x7ff00000, RZ, 0x3c, !PT ;  /* 0x7ff0000007090812 */ /* 0x000fe400078e3cff */
[----:B------:R-:W-:Y:S01]  /*2490*/  @P0 MOV R8, RZ ;  /* 0x000000ff00080202 */ /* 0x000fe20000000f00 */
[----:B------:R-:W-:Y:S06]  /*24a0*/  @P0 BRA `(.L_x_43) ;  /* 0x00000000006c0947 */ /* 0x000fec0003800000 */
[----:B------:R-:W-:-:S13]  /*24b0*/  ISETP.GE.U32.AND P0, PT, R11, 0x1000001, PT ;  /* 0x010000010b00780c */ /* 0x000fda0003f06070 */
[----:B------:R-:W-:Y:S05]  /*24c0*/  @!P0 BRA `(.L_x_44) ;  /* 0x0000000000348947 */ /* 0x000fea0003800000 */
[----:B------:R-:W-:Y:S02]  /*24d0*/  VIADD R9, R7, 0xc0200000 ;  /* 0xc020000007097836 */ /* 0x000fe40000000000 */
[----:B------:R-:W-:Y:S02]  /*24e0*/  IMAD.MOV.U32 R8, RZ, RZ, R6 ;  /* 0x000000ffff087224 */ /* 0x000fe400078e0006 */
[----:B------:R-:W0:Y:S04]  /*24f0*/  MUFU.RCP64H R11, R9 ;  /* 0x00000009000b7308 */ /* 0x000e280000001800 */
[----:B0-----:R-:W-:-:S08]  /*2500*/  DFMA R14, -R8, R10, 1 ;  /* 0x3ff00000080e742b */ /* 0x001fd0000000010a */
[----:B------:R-:W-:-:S08]  /*2510*/  DFMA R14, R14, R14, R14 ;  /* 0x0000000e0e0e722b */ /* 0x000fd0000000000e */
[----:B------:R-:W-:-:S08]  /*2520*/  DFMA R14, R10, R14, R10 ;  /* 0x0000000e0a0e722b */ /* 0x000fd0000000000a */
[----:B------:R-:W-:-:S08]  /*2530*/  DFMA R10, -R8, R14, 1 ;  /* 0x3ff00000080a742b */ /* 0x000fd0000000010e */
[----:B------:R-:W-:-:S08]  /*2540*/  DFMA R10, R14, R10, R14 ;  /* 0x0000000a0e0a722b */ /* 0x000fd0000000000e */
[----:B------:R-:W-:-:S08]  /*2550*/  DMUL R10, R10, 2.2250738585072013831e-308 ;  /* 0x001000000a0a7828 */ /* 0x000fd00000000000 */
[----:B------:R-:W-:-:S08]  /*2560*/  DFMA R6, -R6, R10, 1 ;  /* 0x3ff000000606742b */ /* 0x000fd0000000010a */
[----:B------:R-:W-:-:S08]  /*2570*/  DFMA R6, R6, R6, R6 ;  /* 0x000000060606722b */ /* 0x000fd00000000006 */
[----:B------:R-:W-:Y:S01]  /*2580*/  DFMA R8, R10, R6, R10 ;  /* 0x000000060a08722b */ /* 0x000fe2000000000a */
[----:B------:R-:W-:Y:S10]  /*2590*/  BRA `(.L_x_43) ;  /* 0x0000000000307947 */ /* 0x000ff40003800000 */
.L_x_44:
[----:B------:R-:W-:Y:S01]  /*25a0*/  DMUL R6, R6, 8.11296384146066816958e+31 ;  /* 0x4690000006067828 */ /* 0x000fe20000000000 */
[----:B------:R-:W-:-:S05]  /*25b0*/  IMAD.MOV.U32 R8, RZ, RZ, R10 ;  /* 0x000000ffff087224 */ /* 0x000fca00078e000a */
[----:B------:R-:W0:Y:S02]  /*25c0*/  MUFU.RCP64H R9, R7 ;  /* 0x0000000700097308 */ /* 0x000e240000001800 */
[----:B0-----:R-:W-:-:S08]  /*25d0*/  DFMA R10, -R6, R8, 1 ;  /* 0x3ff00000060a742b */ /* 0x001fd00000000108 */
[----:B------:R-:W-:-:S08]  /*25e0*/  DFMA R10, R10, R10, R10 ;  /* 0x0000000a0a0a722b */ /* 0x000fd0000000000a */
[----:B------:R-:W-:-:S08]  /*25f0*/  DFMA R10, R8, R10, R8 ;  /* 0x0000000a080a722b */ /* 0x000fd00000000008 */
[----:B------:R-:W-:-:S08]  /*2600*/  DFMA R8, -R6, R10, 1 ;  /* 0x3ff000000608742b */ /* 0x000fd0000000010a */
[----:B------:R-:W-:-:S08]  /*2610*/  DFMA R8, R10, R8, R10 ;  /* 0x000000080a08722b */ /* 0x000fd0000000000a */
[----:B------:R-:W-:Y:S01]  /*2620*/  DMUL R8, R8, 8.11296384146066816958e+31 ;  /* 0x4690000008087828 */ /* 0x000fe20000000000 */
[----:B------:R-:W-:Y:S10]  /*2630*/  BRA `(.L_x_43) ;  /* 0x0000000000087947 */ /* 0x000ff40003800000 */
.L_x_42:
[----:B------:R-:W-:Y:S02]  /*2640*/  LOP3.LUT R9, R7, 0x80000, RZ, 0xfc, !PT ;  /* 0x0008000007097812 */ /* 0x000fe400078efcff */
[----:B------:R-:W-:-:S07]  /*2650*/  MOV R8, R6 ;  /* 0x0000000600087202 */ /* 0x000fce0000000f00 */
.L_x_43:
[----:B------:R-:W-:Y:S05]  /*2660*/  BSYNC.RECONVERGENT B1 ;  /* 0x0000000000017941 */ /* 0x000fea0003800200 */
.L_x_41:
[----:B------:R-:W-:Y:S01]  /*2670*/  IMAD.MOV.U32 R6, RZ, RZ, R2 ;  /* 0x000000ffff067224 */ /* 0x000fe200078e0002 */
[----:B------:R-:W-:Y:S01]  /*2680*/  MOV R7, 0x0 ;  /* 0x0000000000077802 */ /* 0x000fe20000000f00 */
[----:B------:R-:W-:Y:S02]  /*2690*/  IMAD.MOV.U32 R10, RZ, RZ, R8 ;  /* 0x000000ffff0a7224 */ /* 0x000fe400078e0008 */
[----:B------:R-:W-:Y:S01]  /*26a0*/  IMAD.MOV.U32 R11, RZ, RZ, R9 ;  /* 0x000000ffff0b7224 */ /* 0x000fe200078e0009 */
[----:B------:R-:W-:Y:S06]  /*26b0*/  RET.REL.NODEC R6 `(_Z15layerNormKernelPfS_iiiS_S_) ;  /* 0xffffffd806507950 */ /* 0x000fec0003c3ffff */
        .weak           $__internal_1_$__cuda_sm20_dsqrt_rn_f64_mediumpath_v1
        .type           $__internal_1_$__cuda_sm20_dsqrt_rn_f64_mediumpath_v1,@function
        .size           $__internal_1_$__cuda_sm20_dsqrt_rn_f64_mediumpath_v1,($__internal_2_$__cuda_sm3x_div_rn_noftz_f32_slowpath - $__internal_1_$__cuda_sm20_dsqrt_rn_f64_mediumpath_v1)
$__internal_1_$__cuda_sm20_dsqrt_rn_f64_mediumpath_v1:
[----:B------:R-:W-:Y:S01]  /*26c0*/  ISETP.GE.U32.AND P0, PT, R8, -0x3400000, PT ;  /* 0xfcc000000800780c */ /* 0x000fe20003f06070 */
[----:B------:R-:W-:Y:S01]  /*26d0*/  BSSY.RECONVERGENT B1, `(.L_x_45) ;  /* 0x0000028000017945 */ /* 0x000fe20003800200 */
[----:B------:R-:W-:Y:S01]  /*26e0*/  IMAD.MOV.U32 R10, RZ, RZ, R16 ;  /* 0x000000ffff0a7224 */ /* 0x000fe200078e0010 */
[----:B------:R-:W-:Y:S01]  /*26f0*/  MOV R6, R20 ;  /* 0x0000001400067202 */ /* 0x000fe20000000f00 */
[----:B------:R-:W-:Y:S02]  /*2700*/  IMAD.MOV.U32 R8, RZ, RZ, R14 ;  /* 0x000000ffff087224 */ /* 0x000fe400078e000e */
[----:B------:R-:W-:Y:S02]  /*2710*/  IMAD.MOV.U32 R9, RZ, RZ, R15 ;  /* 0x000000ffff097224 */ /* 0x000fe400078e000f */
[----:B------:R-:W-:-:S05]  /*2720*/  IMAD.MOV.U32 R7, RZ, RZ, R21 ;  /* 0x000000ffff077224 */ /* 0x000fca00078e0015 */
[----:B------:R-:W-:Y:S05]  /*2730*/  @!P0 BRA `(.L_x_46) ;  /* 0x0000000000208947 */ /* 0x000fea0003800000 */
[----:B------:R-:W-:-:S10]  /*2740*/  DFMA.RM R6, R6, R10, R18 ;  /* 0x0000000a0606722b */ /* 0x000fd40000004012 */
[----:B------:R-:W-:-:S05]  /*2750*/  IADD3 R10, P0, PT, R6, 0x1, RZ ;  /* 0x00000001060a7810 */ /* 0x000fca0007f1e0ff */
[----:B------:R-:W-:-:S06]  /*2760*/  IMAD.X R11, RZ, RZ, R7, P0 ;  /* 0x000000ffff0b7224 */ /* 0x000fcc00000e0607 */
[----:B------:R-:W-:-:S08]  /*2770*/  DFMA.RP R8, -R6, R10, R8 ;  /* 0x0000000a0608722b */ /* 0x000fd00000008108 */
[----:B------:R-:W-:-:S06]  /*2780*/  DSETP.GT.AND P0, PT, R8, RZ, PT ;  /* 0x000000ff0800722a */ /* 0x000fcc0003f04000 */
[----:B------:R-:W-:Y:S02]  /*2790*/  FSEL R6, R10, R6, P0 ;  /* 0x000000060a067208 */ /* 0x000fe40000000000 */
[----:B------:R-:W-:Y:S01]  /*27a0*/  FSEL R7, R11, R7, P0 ;  /* 0x000000070b077208 */ /* 0x000fe20000000000 */
[----:B------:R-:W-:Y:S06]  /*27b0*/  BRA `(.L_x_47) ;  /* 0x0000000000647947 */ /* 0x000fec0003800000 */
.L_x_46:
[----:B------:R-:W-:-:S14]  /*27c0*/  DSETP.NE.AND P0, PT, R8, RZ, PT ;  /* 0x000000ff0800722a */ /* 0x000fdc0003f05000 */
[----:B------:R-:W-:Y:S05]  /*27d0*/  @!P0 BRA `(.L_x_48) ;  /* 0x0000000000588947 */ /* 0x000fea0003800000 */
[----:B------:R-:W-:-:S13]  /*27e0*/  ISETP.GE.AND P0, PT, R9, RZ, PT ;  /* 0x000000ff0900720c */ /* 0x000fda0003f06270 */
[----:B------:R-:W-:Y:S01]  /*27f0*/  @!P0 MOV R6, 0x0 ;  /* 0x0000000000068802 */ /* 0x000fe20000000f00 */
[----:B------:R-:W-:Y:S01]  /*2800*/  @!P0 IMAD.MOV.U32 R7, RZ, RZ, -0x80000 ;  /* 0xfff80000ff078424 */ /* 0x000fe200078e00ff */
[----:B------:R-:W-:Y:S06]  /*2810*/  @!P0 BRA `(.L_x_47) ;  /* 0x00000000004c8947 */ /* 0x000fec0003800000 */
[----:B------:R-:W-:-:S13]  /*2820*/  ISETP.GT.AND P0, PT, R9, 0x7fefffff, PT ;  /* 0x7fefffff0900780c */ /* 0x000fda0003f04270 */
[----:B------:R-:W-:Y:S05]  /*2830*/  @P0 BRA `(.L_x_48) ;  /* 0x0000000000400947 */ /* 0x000fea0003800000 */
[----:B------:R-:W-:Y:S01]  /*2840*/  DMUL R6, R8, 8.11296384146066816958e+31 ;  /* 0x4690000008067828 */ /* 0x000fe20000000000 */
[----:B------:R-:W-:Y:S01]  /*2850*/  MOV R14, 0x0 ;  /* 0x00000000000e7802 */ /* 0x000fe20000000f00 */
[----:B------:R-:W-:Y:S02]  /*2860*/  IMAD.MOV.U32 R8, RZ, RZ, RZ ;  /* 0x000000ffff087224 */ /* 0x000fe400078e00ff */
[----:B------:R-:W-:Y:S02]  /*2870*/  IMAD.MOV.U32 R15, RZ, RZ, 0x3fd80000 ;  /* 0x3fd80000ff0f7424 */ /* 0x000fe400078e00ff */
[----:B------:R-:W0:Y:S02]  /*2880*/  MUFU.RSQ64H R9, R7 ;  /* 0x0000000700097308 */ /* 0x000e240000001c00 */
[----:B0-----:R-:W-:-:S08]  /*2890*/  DMUL R10, R8, R8 ;  /* 0x00000008080a7228 */ /* 0x001fd00000000000 */
[----:B------:R-:W-:-:S08]  /*28a0*/  DFMA R10, R6, -R10, 1 ;  /* 0x3ff00000060a742b */ /* 0x000fd0000000080a */
[----:B------:R-:W-:Y:S02]  /*28b0*/  DFMA R14, R10, R14, 0.5 ;  /* 0x3fe000000a0e742b */ /* 0x000fe4000000000e */
[----:B------:R-:W-:-:S08]  /*28c0*/  DMUL R10, R8, R10 ;  /* 0x0000000a080a7228 */ /* 0x000fd00000000000 */
[----:B------:R-:W-:-:S08]  /*28d0*/  DFMA R10, R14, R10, R8 ;  /* 0x0000000a0e0a722b */ /* 0x000fd00000000008 */
[----:B------:R-:W-:Y:S02]  /*28e0*/  DMUL R8, R6, R10 ;  /* 0x0000000a06087228 */ /* 0x000fe40000000000 */
[----:B------:R-:W-:-:S06]  /*28f0*/  VIADD R11, R11, 0xfff00000 ;  /* 0xfff000000b0b7836 */ /* 0x000fcc0000000000 */
[----:B------:R-:W-:-:S08]  /*2900*/  DFMA R14, R8, -R8, R6 ;  /* 0x80000008080e722b */ /* 0x000fd00000000006 */
[----:B------:R-:W-:-:S10]  /*2910*/  DFMA R6, R10, R14, R8 ;  /* 0x0000000e0a06722b */ /* 0x000fd40000000008 */
[----:B------:R-:W-:Y:S01]  /*2920*/  IADD3 R7, PT, PT, R7, -0x3500000, RZ ;  /* 0xfcb0000007077810 */ /* 0x000fe20007ffe0ff */
[----:B------:R-:W-:Y:S06]  /*2930*/  BRA `(.L_x_47) ;  /* 0x0000000000047947 */ /* 0x000fec0003800000 */
.L_x_48:
[----:B------:R-:W-:-:S11]  /*2940*/  DADD R6, R8, R8 ;  /* 0x0000000008067229 */ /* 0x000fd60000000008 */
.L_x_47:
[----:B------:R-:W-:Y:S05]  /*2950*/  BSYNC.RECONVERGENT B1 ;  /* 0x0000000000017941 */ /* 0x000fea0003800200 */
.L_x_45:
[----:B------:R-:W-:Y:S01]  /*2960*/  IMAD.MOV.U32 R5, RZ, RZ, R6 ;  /* 0x000000ffff057224 */ /* 0x000fe200078e0006 */
[----:B------:R-:W-:Y:S01]  /*2970*/  MOV R6, R2 ;  /* 0x0000000200067202 */ /* 0x000fe20000000f00 */
[----:B------:R-:W-:Y:S02]  /*2980*/  IMAD.MOV.U32 R8, RZ, RZ, R7 ;  /* 0x000000ffff087224 */ /* 0x000fe400078e0007 */
[----:B------:R-:W-:-:S04]  /*2990*/  IMAD.MOV.U32 R7, RZ, RZ, 0x0 ;  /* 0x00000000ff077424 */ /* 0x000fc800078e00ff */
[----:B------:R-:W-:Y:S05]  /*29a0*/  RET.REL.NODEC R6 `(_Z15layerNormKernelPfS_iiiS_S_) ;  /* 0xffffffd406947950 */ /* 0x000fea0003c3ffff */
        .weak           $__internal_2_$__cuda_sm3x_div_rn_noftz_f32_slowpath
        .type           $__internal_2_$__cuda_sm3x_div_rn_noftz_f32_slowpath,@function
        .size           $__internal_2_$__cuda_sm3x_div_rn_noftz_f32_slowpath,($_Z15layerNormKernelPfS_iiiS_S_$__internal_accurate_pow - $__internal_2_$__cuda_sm3x_div_rn_noftz_f32_slowpath)
$__internal_2_$__cuda_sm3x_div_rn_noftz_f32_slowpath:
[--C-:B------:R-:W-:Y:S01]  /*29b0*/  SHF.R.U32.HI R7, RZ, 0x17, R2.reuse ;  /* 0x00000017ff077819 */ /* 0x100fe20000011602 */
[----:B------:R-:W-:Y:S01]  /*29c0*/  BSSY.RECONVERGENT B1, `(.L_x_49) ;  /* 0x0000063000017945 */ /* 0x000fe20003800200 */
[----:B------:R-:W-:Y:S01]  /*29d0*/  SHF.R.U32.HI R5, RZ, 0x17, R9 ;  /* 0x00000017ff057819 */ /* 0x000fe20000011609 */
[----:B------:R-:W-:Y:S01]  /*29e0*/  IMAD.MOV.U32 R8, RZ, RZ, R2 ;  /* 0x000000ffff087224 */ /* 0x000fe200078e0002 */
[----:B------:R-:W-:Y:S02]  /*29f0*/  LOP3.LUT R17, R7, 0xff, RZ, 0xc0, !PT ;  /* 0x000000ff07117812 */ /* 0x000fe400078ec0ff */
[----:B------:R-:W-:-:S03]  /*2a00*/  LOP3.LUT R15, R5, 0xff, RZ, 0xc0, !PT ;  /* 0x000000ff050f7812 */ /* 0x000fc600078ec0ff */
[----:B------:R-:W-:Y:S01]  /*2a10*/  VIADD R10, R17, 0xffffffff ;  /* 0xffffffff110a7836 */ /* 0x000fe20000000000 */
[----:B------:R-:W-:-:S04]  /*2a20*/  IADD3 R5, PT, PT, R15, -0x1, RZ ;  /* 0xffffffff0f057810 */ /* 0x000fc80007ffe0ff */
[----:B------:R-:W-:-:S04]  /*2a30*/  ISETP.GT.U32.AND P0, PT, R10, 0xfd, PT ;  /* 0x000000fd0a00780c */ /* 0x000fc80003f04070 */
[----:B------:R-:W-:-:S13]  /*2a40*/  ISETP.GT.U32.OR P0, PT, R5, 0xfd, P0 ;  /* 0x000000fd0500780c */ /* 0x000fda0000704470 */
[----:B------:R-:W-:Y:S01]  /*2a50*/  @!P0 IMAD.MOV.U32 R7, RZ, RZ, RZ ;  /* 0x000000ffff078224 */ /* 0x000fe200078e00ff */
[----:B------:R-:W-:Y:S06]  /*2a60*/  @!P0 BRA `(.L_x_50) ;  /* 0x00000000005c8947 */ /* 0x000fec0003800000 */
[----:B------:R-:W-:Y:S02]  /*2a70*/  FSETP.GTU.FTZ.AND P0, PT, |R9|, +INF , PT ;  /* 0x7f8000000900780b */ /* 0x000fe40003f1c200 */
[----:B------:R-:W-:-:S04]  /*2a80*/  FSETP.GTU.FTZ.AND P1, PT, |R2|, +INF , PT ;  /* 0x7f8000000200780b */ /* 0x000fc80003f3c200 */
[----:B------:R-:W-:-:S13]  /*2a90*/  PLOP3.LUT P0, PT, P0, P1, PT, 0xf8, 0x8f ;  /* 0x00000000008f781c */ /* 0x000fda0000703f70 */
[----:B------:R-:W-:Y:S05]  /*2aa0*/  @P0 BRA `(.L_x_51) ;  /* 0x00000004004c0947 */ /* 0x000fea0003800000 */
[----:B------:R-:W-:-:S13]  /*2ab0*/  LOP3.LUT P0, RZ, R8, 0x7fffffff, R9, 0xc8, !PT ;  /* 0x7fffffff08ff7812 */ /* 0x000fda000780c809 */
[----:B------:R-:W-:Y:S05]  /*2ac0*/  @!P0 BRA `(.L_x_52) ;  /* 0x00000004003c8947 */ /* 0x000fea0003800000 */
[C---:B------:R-:W-:Y:S02]  /*2ad0*/  FSETP.NEU.FTZ.AND P1, PT, |R9|.reuse, +INF , PT ;  /* 0x7f8000000900780b */ /* 0x040fe40003f3d200 */
[----:B------:R-:W-:Y:S02]  /*2ae0*/  FSETP.NEU.FTZ.AND P3, PT, |R2|, +INF , PT ;  /* 0x7f8000000200780b */ /* 0x000fe40003f7d200 */
[----:B------:R-:W-:-:S11]  /*2af0*/  FSETP.NEU.FTZ.AND P0, PT, |R9|, +INF , PT ;  /* 0x7f8000000900780b */ /* 0x000fd60003f1d200 */
[----:B------:R-:W-:Y:S05]  /*2b00*/  @!P3 BRA !P1, `(.L_x_52) ;  /* 0x00000004002cb947 */ /* 0x000fea0004800000 */
[----:B------:R-:W-:-:S04]  /*2b10*/  LOP3.LUT P1, RZ, R9, 0x7fffffff, RZ, 0xc0, !PT ;  /* 0x7fffffff09ff7812 */ /* 0x000fc8000782c0ff */
[----:B------:R-:W-:-:S13]  /*2b20*/  PLOP3.LUT P1, PT, P3, P1, PT, 0x2f, 0xf2 ;  /* 0x0000000000f2781c */ /* 0x000fda0001f22577 */
[----:B------:R-:W-:Y:S05]  /*2b30*/  @P1 BRA `(.L_x_53) ;  /* 0x0000000400181947 */ /* 0x000fea0003800000 */
[----:B------:R-:W-:-:S04]  /*2b40*/  LOP3.LUT P1, RZ, R8, 0x7fffffff, RZ, 0xc0, !PT ;  /* 0x7fffffff08ff7812 */ /* 0x000fc8000782c0ff */
[----:B------:R-:W-:-:S13]  /*2b50*/  PLOP3.LUT P0, PT, P0, P1, PT, 0x2f, 0xf2 ;  /* 0x0000000000f2781c */ /* 0x000fda0000702577 */
[----:B------:R-:W-:Y:S05]  /*2b60*/  @P0 BRA `(.L_x_54) ;  /* 0x0000000400000947 */ /* 0x000fea0003800000 */
[----:B------:R-:W-:Y:S02]  /*2b70*/  ISETP.GE.AND P0, PT, R5, RZ, PT ;  /* 0x000000ff0500720c */ /* 0x000fe40003f06270 */
[----:B------:R-:W-:-:S11]  /*2b80*/  ISETP.GE.AND P1, PT, R10, RZ, PT ;  /* 0x000000ff0a00720c */ /* 0x000fd60003f26270 */
[----:B------:R-:W-:Y:S01]  /*2b90*/  @P0 MOV R7, RZ ;  /* 0x000000ff00070202 */ /* 0x000fe20000000f00 */
[----:B------:R-:W-:Y:S02]  /*2ba0*/  @!P0 IMAD.MOV.U32 R7, RZ, RZ, -0x40 ;  /* 0xffffffc0ff078424 */ /* 0x000fe400078e00ff */
[----:B------:R-:W-:Y:S01]  /*2bb0*/  @!P0 FFMA R9, R9, 1.84467440737095516160e+19, RZ ;  /* 0x5f80000009098823 */ /* 0x000fe200000000ff */
[----:B------:R-:W-:Y:S01]  /*2bc0*/  @!P1 FFMA R8, R2, 1.84467440737095516160e+19, RZ ;  /* 0x5f80000002089823 */ /* 0x000fe200000000ff */
[----:B------:R-:W-:-:S07]  /*2bd0*/  @!P1 VIADD R7, R7, 0x40 ;  /* 0x0000004007079836 */ /* 0x000fce0000000000 */
.L_x_50:
[----:B------:R-:W-:Y:S01]  /*2be0*/  LEA R5, R17, 0xc0800000, 0x17 ;  /* 0xc080000011057811 */ /* 0x000fe200078eb8ff */
[----:B------:R-:W-:Y:S03]  /*2bf0*/  BSSY.RECONVERGENT B2, `(.L_x_55) ;  /* 0x0000036000027945 */ /* 0x000fe60003800200 */
[----:B------:R-:W-:Y:S01]  /*2c00*/  IADD3 R10, PT, PT, -R5, R8, RZ ;  /* 0x00000008050a7210 */ /* 0x000fe20007ffe1ff */
[----:B------:R-:W-:-:S03]  /*2c10*/  VIADD R8, R15, 0xffffff81 ;  /* 0xffffff810f087836 */ /* 0x000fc60000000000 */
[----:B------:R-:W0:Y:S01]  /*2c20*/  MUFU.RCP R11, R10 ;  /* 0x0000000a000b7308 */ /* 0x000e220000001000 */
[----:B------:R-:W-:Y:S01]  /*2c30*/  FADD.FTZ R14, -R10, -RZ ;  /* 0x800000ff0a0e7221 */ /* 0x000fe20000010100 */
[C---:B------:R-:W-:Y:S01]  /*2c40*/  IMAD R5, R8.reuse, -0x800000, R9 ;  /* 0xff80000008057824 */ /* 0x040fe200078e0209 */
[----:B------:R-:W-:-:S05]  /*2c50*/  IADD3 R8, PT, PT, R8, 0x7f, -R17 ;  /* 0x0000007f08087810 */ /* 0x000fca0007ffe811 */
[----:B------:R-:W-:Y:S02]  /*2c60*/  IMAD.IADD R8, R8, 0x1, R7 ;  /* 0x0000000108087824 */ /* 0x000fe400078e0207 */
[----:B0-----:R-:W-:-:S04]  /*2c70*/  FFMA R16, R11, R14, 1 ;  /* 0x3f8000000b107423 */ /* 0x001fc8000000000e */
[----:B------:R-:W-:-:S04]  /*2c80*/  FFMA R18, R11, R16, R11 ;  /* 0x000000100b127223 */ /* 0x000fc8000000000b */
[----:B------:R-:W-:-:S04]  /*2c90*/  FFMA R9, R5, R18, RZ ;  /* 0x0000001205097223 */ /* 0x000fc800000000ff */
[----:B------:R-:W-:-:S04]  /*2ca0*/  FFMA R16, R14, R9, R5 ;  /* 0x000000090e107223 */ /* 0x000fc80000000005 */
[----:B------:R-:W-:-:S04]  /*2cb0*/  FFMA R11, R18, R16, R9 ;  /* 0x00000010120b7223 */ /* 0x000fc80000000009 */
[----:B------:R-:W-:-:S04]  /*2cc0*/  FFMA R14, R14, R11, R5 ;  /* 0x0000000b0e0e7223 */ /* 0x000fc80000000005 */
[----:B------:R-:W-:-:S05]  /*2cd0*/  FFMA R9, R18, R14, R11 ;  /* 0x0000000e12097223 */ /* 0x000fca000000000b */
[----:B------:R-:W-:-:S04]  /*2ce0*/  SHF.R.U32.HI R5, RZ, 0x17, R9 ;  /* 0x00000017ff057819 */ /* 0x000fc80000011609 */
[----:B------:R-:W-:-:S04]  /*2cf0*/  LOP3.LUT R5, R5, 0xff, RZ, 0xc0, !PT ;  /* 0x000000ff05057812 */ /* 0x000fc800078ec0ff */
[----:B------:R-:W-:-:S05]  /*2d00*/  IADD3 R15, PT, PT, R5, R8, RZ ;  /* 0x00000008050f7210 */ /* 0x000fca0007ffe0ff */
[----:B------:R-:W-:-:S05]  /*2d10*/  VIADD R5, R15, 0xffffffff ;  /* 0xffffffff0f057836 */ /* 0x000fca0000000000 */
[----:B------:R-:W-:-:S13]  /*2d20*/  ISETP.GE.U32.AND P0, PT, R5, 0xfe, PT ;  /* 0x000000fe0500780c */ /* 0x000fda0003f06070 */
[----:B------:R-:W-:Y:S05]  /*2d30*/  @!P0 BRA `(.L_x_56) ;  /* 0x0000000000808947 */ /* 0x000fea0003800000 */
[----:B------:R-:W-:-:S13]  /*2d40*/  ISETP.GT.AND P0, PT, R15, 0xfe, PT ;  /* 0x000000fe0f00780c */ /* 0x000fda0003f04270 */
[----:B------:R-:W-:Y:S05]  /*2d50*/  @P0 BRA `(.L_x_57) ;  /* 0x00000000006c0947 */ /* 0x000fea0003800000 */
[----:B------:R-:W-:-:S13]  /*2d60*/  ISETP.GE.AND P0, PT, R15, 0x1, PT ;  /* 0x000000010f00780c */ /* 0x000fda0003f06270 */
[----:B------:R-:W-:Y:S05]  /*2d70*/  @P0 BRA `(.L_x_58) ;  /* 0x0000000000740947 */ /* 0x000fea0003800000 */
[----:B------:R-:W-:Y:S02]  /*2d80*/  ISETP.GE.AND P0, PT, R15, -0x18, PT ;  /* 0xffffffe80f00780c */ /* 0x000fe40003f06270 */
[----:B------:R-:W-:-:S11]  /*2d90*/  LOP3.LUT R9, R9, 0x80000000, RZ, 0xc0, !PT ;  /* 0x8000000009097812 */ /* 0x000fd600078ec0ff */
[----:B------:R-:W-:Y:S05]  /*2da0*/  @!P0 BRA `(.L_x_58) ;  /* 0x0000000000688947 */ /* 0x000fea0003800000 */
[CCC-:B------:R-:W-:Y:S01]  /*2db0*/  FFMA.RZ R5, R18.reuse, R14.reuse, R11.reuse ;  /* 0x0000000e12057223 */ /* 0x1c0fe2000000c00b */
[C---:B------:R-:W-:Y:S02]  /*2dc0*/  VIADD R10, R15.reuse, 0x20 ;  /* 0x000000200f0a7836 */ /* 0x040fe40000000000 */
[CCC-:B------:R-:W-:Y:S01]  /*2dd0*/  FFMA.RM R8, R18.reuse, R14.reuse, R11.reuse ;  /* 0x0000000e12087223 */ /* 0x1c0fe2000000400b */
[----:B------:R-:W-:Y:S02]  /*2de0*/  ISETP.NE.AND P3, PT, R15, RZ, PT ;  /* 0x000000ff0f00720c */ /* 0x000fe40003f65270 */
[----:B------:R-:W-:Y:S01]  /*2df0*/  LOP3.LUT R7, R5, 0x7fffff, RZ, 0xc0, !PT ;  /* 0x007fffff05077812 */ /* 0x000fe200078ec0ff */
[----:B------:R-:W-:Y:S01]  /*2e00*/  FFMA.RP R5, R18, R14, R11 ;  /* 0x0000000e12057223 */ /* 0x000fe2000000800b */
[----:B------:R-:W-:Y:S02]  /*2e10*/  ISETP.NE.AND P1, PT, R15, RZ, PT ;  /* 0x000000ff0f00720c */ /* 0x000fe40003f25270 */
[----:B------:R-:W-:-:S02]  /*2e20*/  LOP3.LUT R7, R7, 0x800000, RZ, 0xfc, !PT ;  /* 0x0080000007077812 */ /* 0x000fc400078efcff */
[----:B------:R-:W-:Y:S02]  /*2e30*/  IADD3 R11, PT, PT, -R15, RZ, RZ ;  /* 0x000000ff0f0b7210 */ /* 0x000fe40007ffe1ff */
[----:B------:R-:W-:Y:S02]  /*2e40*/  SHF.L.U32 R10, R7, R10, RZ ;  /* 0x0000000a070a7219 */ /* 0x000fe400000006ff */
[----:B------:R-:W-:Y:S02]  /*2e50*/  FSETP.NEU.FTZ.AND P0, PT, R5, R8, PT ;  /* 0x000000080500720b */ /* 0x000fe40003f1d000 */
[----:B------:R-:W-:Y:S02]  /*2e60*/  SEL R8, R11, RZ, P3 ;  /* 0x000000ff0b087207 */ /* 0x000fe40001800000 */
[----:B------:R-:W-:Y:S02]  /*2e70*/  ISETP.NE.AND P1, PT, R10, RZ, P1 ;  /* 0x000000ff0a00720c */ /* 0x000fe40000f25270 */
[----:B------:R-:W-:-:S02]  /*2e80*/  SHF.R.U32.HI R8, RZ, R8, R7 ;  /* 0x00000008ff087219 */ /* 0x000fc40000011607 */
[----:B------:R-:W-:Y:S02]  /*2e90*/  PLOP3.LUT P0, PT, P0, P1, PT, 0xf8, 0x8f ;  /* 0x00000000008f781c */ /* 0x000fe40000703f70 */
[----:B------:R-:W-:Y:S02]  /*2ea0*/  SHF.R.U32.HI R10, RZ, 0x1, R8 ;  /* 0x00000001ff0a7819 */ /* 0x000fe40000011608 */
[----:B------:R-:W-:-:S04]  /*2eb0*/  SEL R5, RZ, 0x1, !P0 ;  /* 0x00000001ff057807 */ /* 0x000fc80004000000 */
[----:B------:R-:W-:-:S04]  /*2ec0*/  LOP3.LUT R5, R5, 0x1, R10, 0xf8, !PT ;  /* 0x0000000105057812 */ /* 0x000fc800078ef80a */
[----:B------:R-:W-:-:S05]  /*2ed0*/  LOP3.LUT R5, R5, R8, RZ, 0xc0, !PT ;  /* 0x0000000805057212 */ /* 0x000fca00078ec0ff */
[----:B------:R-:W-:-:S05]  /*2ee0*/  IMAD.IADD R10, R10, 0x1, R5 ;  /* 0x000000010a0a7824 */ /* 0x000fca00078e0205 */
[----:B------:R-:W-:Y:S01]  /*2ef0*/  LOP3.LUT R9, R10, R9, RZ, 0xfc, !PT ;  /* 0x000000090a097212 */ /* 0x000fe200078efcff */
[----:B------:R-:W-:Y:S06]  /*2f00*/  BRA `(.L_x_58) ;  /* 0x0000000000107947 */ /* 0x000fec0003800000 */
.L_x_57:
[----:B------:R-:W-:-:S04]  /*2f10*/  LOP3.LUT R9, R9, 0x80000000, RZ, 0xc0, !PT ;  /* 0x8000000009097812 */ /* 0x000fc800078ec0ff */
[----:B------:R-:W-:Y:S01]  /*2f20*/  LOP3.LUT R9, R9, 0x7f800000, RZ, 0xfc, !PT ;  /* 0x7f80000009097812 */ /* 0x000fe200078efcff */
[----:B------:R-:W-:Y:S06]  /*2f30*/  BRA `(.L_x_58) ;  /* 0x0000000000047947 */ /* 0x000fec0003800000 */
.L_x_56:
[----:B------:R-:W-:-:S07]  /*2f40*/  IMAD R9, R8, 0x800000, R9 ;  /* 0x0080000008097824 */ /* 0x000fce00078e0209 */
.L_x_58:
[----:B------:R-:W-:Y:S05]  /*2f50*/  BSYNC.RECONVERGENT B2 ;  /* 0x0000000000027941 */ /* 0x000fea0003800200 */
.L_x_55:
[----:B------:R-:W-:Y:S05]  /*2f60*/  BRA `(.L_x_59) ;  /* 0x0000000000207947 */ /* 0x000fea0003800000 */
.L_x_54:
[----:B------:R-:W-:-:S04]  /*2f70*/  LOP3.LUT R9, R8, 0x80000000, R9, 0x48, !PT ;  /* 0x8000000008097812 */ /* 0x000fc800078e4809 */
[----:B------:R-:W-:Y:S01]  /*2f80*/  LOP3.LUT R9, R9, 0x7f800000, RZ, 0xfc, !PT ;  /* 0x7f80000009097812 */ /* 0x000fe200078efcff */
[----:B------:R-:W-:Y:S06]  /*2f90*/  BRA `(.L_x_59) ;  /* 0x0000000000147947 */ /* 0x000fec0003800000 */
.L_x_53:
[----:B------:R-:W-:Y:S01]  /*2fa0*/  LOP3.LUT R9, R8, 0x80000000, R9, 0x48, !PT ;  /* 0x8000000008097812 */ /* 0x000fe200078e4809 */
[----:B------:R-:W-:Y:S06]  /*2fb0*/  BRA `(.L_x_59) ;  /* 0x00000000000c7947 */ /* 0x000fec0003800000 */
.L_x_52:
[----:B------:R-:W0:Y:S01]  /*2fc0*/  MUFU.RSQ R9, -QNAN ;  /* 0xffc0000000097908 */ /* 0x000e220000001400 */
[----:B------:R-:W-:Y:S05]  /*2fd0*/  BRA `(.L_x_59) ;  /* 0x0000000000047947 */ /* 0x000fea0003800000 */
.L_x_51:
[----:B------:R-:W-:-:S07]  /*2fe0*/  FADD.FTZ R9, R9, R2 ;  /* 0x0000000209097221 */ /* 0x000fce0000010000 */
.L_x_59:
[----:B------:R-:W-:Y:S05]  /*2ff0*/  BSYNC.RECONVERGENT B1 ;  /* 0x0000000000017941 */ /* 0x000fea0003800200 */
.L_x_49:
[----:B------:R-:W-:-:S04]  /*3000*/  HFMA2 R7, -RZ, RZ, 0, 0 ;  /* 0x00000000ff077431 */ /* 0x000fc800000001ff */
[----:B0-----:R-:W-:Y:S05]  /*3010*/  RET.REL.NODEC R6 `(_Z15layerNormKernelPfS_iiiS_S_) ;  /* 0xffffffcc06f87950 */ /* 0x001fea0003c3ffff */
        .type           $_Z15layerNormKernelPfS_iiiS_S_$__internal_accurate_pow,@function
        .size           $_Z15layerNormKernelPfS_iiiS_S_$__internal_accurate_pow,(.L_x_66 - $_Z15layerNormKernelPfS_iiiS_S_$__internal_accurate_pow)
$_Z15layerNormKernelPfS_iiiS_S_$__internal_accurate_pow:
[----:B------:R-:W-:Y:S01]  /*3020*/  ISETP.GT.U32.AND P0, PT, R5, 0xfffff, PT ;  /* 0x000fffff0500780c */ /* 0x000fe20003f04070 */
[--C-:B------:R-:W-:Y:S01]  /*3030*/  IMAD.MOV.U32 R15, RZ, RZ, R5.reuse ;  /* 0x000000ffff0f7224 */ /* 0x100fe200078e0005 */
[----:B------:R-:W-:Y:S01]  /*3040*/  UMOV UR6, 0x7d2cafe2 ;  /* 0x7d2cafe200067882 */ /* 0x000fe20000000000 */
[----:B------:R-:W-:Y:S01]  /*3050*/  UMOV UR7, 0x3eb0f5ff ;  /* 0x3eb0f5ff00077882 */ /* 0x000fe20000000000 */
[----:B------:R-:W-:Y:S01]  /*3060*/  SHF.R.U32.HI R5, RZ, 0x14, R5 ;  /* 0x00000014ff057819 */ /* 0x000fe20000011605 */
[----:B------:R-:W-:Y:S01]  /*3070*/  UMOV UR8, 0x3b39803f ;  /* 0x3b39803f00087882 */ /* 0x000fe20000000000 */
[----:B------:R-:W-:-:S07]  /*3080*/  UMOV UR9, 0x3c7abc9e ;  /* 0x3c7abc9e00097882 */ /* 0x000fce0000000000 */
[----:B------:R-:W-:-:S10]  /*3090*/  @!P0 DMUL R24, R14, 1.80143985094819840000e+16 ;  /* 0x435000000e188828 */ /* 0x000fd40000000000 */
[----:B------:R-:W-:Y:S01]  /*30a0*/  @!P0 IMAD.MOV.U32 R15, RZ, RZ, R25 ;  /* 0x000000ffff0f8224 */ /* 0x000fe200078e0019 */
[----:B------:R-:W-:Y:S02]  /*30b0*/  @!P0 MOV R14, R24 ;  /* 0x00000018000e8202 */ /* 0x000fe40000000f00 */
[----:B------:R-:W-:Y:S02]  /*30c0*/  @!P0 LEA.HI R5, R25, 0xffffffca, RZ, 0xc ;  /* 0xffffffca19058811 */ /* 0x000fe400078f60ff */
[----:B------:R-:W-:Y:S01]  /*30d0*/  LOP3.LUT R15, R15, 0x800fffff, RZ, 0xc0, !PT ;  /* 0x800fffff0f0f7812 */ /* 0x000fe200078ec0ff */
[----:B------:R-:W-:Y:S02]  /*30e0*/  IMAD.MOV.U32 R20, RZ, RZ, R14 ;  /* 0x000000ffff147224 */ /* 0x000fe400078e000e */
[----:B------:R-:W-:Y:S01]  /*30f0*/  IMAD.MOV.U32 R14, RZ, RZ, RZ ;  /* 0x000000ffff0e7224 */ /* 0x000fe200078e00ff */
[----:B------:R-:W-:-:S04]  /*3100*/  LOP3.LUT R21, R15, 0x3ff00000, RZ, 0xfc, !PT ;  /* 0x3ff000000f157812 */ /* 0x000fc800078efcff */
[----:B------:R-:W-:-:S13]  /*3110*/  ISETP.GE.U32.AND P1, PT, R21, 0x3ff6a09f, PT ;  /* 0x3ff6a09f1500780c */ /* 0x000fda0003f26070 */
[----:B------:R-:W-:-:S05]  /*3120*/  @P1 VIADD R15, R21, 0xfff00000 ;  /* 0xfff00000150f1836 */ /* 0x000fca0000000000 */
[----:B------:R-:W-:-:S06]  /*3130*/  @P1 MOV R21, R15 ;  /* 0x0000000f00151202 */ /* 0x000fcc0000000f00 */
[C---:B------:R-:W-:Y:S02]  /*3140*/  DADD R22, R20.reuse, 1 ;  /* 0x3ff0000014167429 */ /* 0x040fe40000000000 */
[----:B------:R-:W-:-:S04]  /*3150*/  DADD R20, R20, -1 ;  /* 0xbff0000014147429 */ /* 0x000fc80000000000 */
[----:B------:R-:W0:Y:S02]  /*3160*/  MUFU.RCP64H R15, R23 ;  /* 0x00000017000f7308 */ /* 0x000e240000001800 */
[----:B0-----:R-:W-:-:S08]  /*3170*/  DFMA R18, -R22, R14, 1 ;  /* 0x3ff000001612742b */ /* 0x001fd0000000010e */
[----:B------:R-:W-:-:S08]  /*3180*/  DFMA R18, R18, R18, R18 ;  /* 0x000000121212722b */ /* 0x000fd00000000012 */
[----:B------:R-:W-:-:S08]  /*3190*/  DFMA R18, R14, R18, R14 ;  /* 0x000000120e12722b */ /* 0x000fd0000000000e */
[----:B------:R-:W-:-:S08]  /*31a0*/  DMUL R14, R20, R18 ;  /* 0x00000012140e7228 */ /* 0x000fd00000000000 */
[----:B------:R-:W-:-:S08]  /*31b0*/  DFMA R14, R20, R18, R14 ;  /* 0x00000012140e722b */ /* 0x000fd0000000000e */
[----:B------:R-:W-:Y:S02]  /*31c0*/  DADD R16, R20, -R14 ;  /* 0x0000000014107229 */ /* 0x000fe4000000080e */
[----:B------:R-:W-:-:S06]  /*31d0*/  DMUL R22, R14, R14 ;  /* 0x0000000e0e167228 */ /* 0x000fcc0000000000 */
[----:B------:R-:W-:-:S08]  /*31e0*/  DADD R16, R16, R16 ;  /* 0x0000000010107229 */ /* 0x000fd00000000010 */
[----:B------:R-:W-:Y:S01]  /*31f0*/  DFMA R16, R20, -R14, R16 ;  /* 0x8000000e1410722b */ /* 0x000fe20000000010 */
[----:B------:R-:W-:Y:S01]  /*3200*/  IMAD.MOV.U32 R20, RZ, RZ, 0x41ad3b5a ;  /* 0x41ad3b5aff147424 */ /* 0x000fe200078e00ff */
[----:B------:R-:W-:-:S06]  /*3210*/  MOV R21, 0x3ed0f5d2 ;  /* 0x3ed0f5d200157802 */ /* 0x000fcc0000000f00 */
[----:B------:R-:W-:Y:S02]  /*3220*/  DMUL R16, R18, R16 ;  /* 0x0000001012107228 */ /* 0x000fe40000000000 */
[----:B------:R-:W-:Y:S01]  /*3230*/  DFMA R20, R22, UR6, R20 ;  /* 0x0000000616147c2b */ /* 0x000fe20008000014 */
[----:B------:R-:W-:Y:S01]  /*3240*/  UMOV UR6, 0x75488a3f ;  /* 0x75488a3f00067882 */ /* 0x000fe20000000000 */
[----:B------:R-:W-:-:S06]  /*3250*/  UMOV UR7, 0x3ef3b20a ;  /* 0x3ef3b20a00077882 */ /* 0x000fcc0000000000 */
[----:B------:R-:W-:Y:S01]  /*3260*/  DFMA R20, R22, R20, UR6 ;  /* 0x0000000616147e2b */ /* 0x000fe20008000014 */
        /* <DEDUP_REMOVED lines=14> */
[----:B------:R-:W-:-:S08]  /*3350*/  DFMA R18, R22, R20, UR6 ;  /* 0x0000000616127e2b */ /* 0x000fd00008000014 */
[----:B------:R-:W-:Y:S01]  /*3360*/  DADD R24, -R18, UR6 ;  /* 0x0000000612187e29 */ /* 0x000fe20008000100 */
[----:B------:R-:W-:Y:S01]  /*3370*/  UMOV UR6, 0xb9e7b0 ;  /* 0x00b9e7b000067882 */ /* 0x000fe20000000000 */
[----:B------:R-:W-:-:S06]  /*3380*/  UMOV UR7, 0x3c46a4cb ;  /* 0x3c46a4cb00077882 */ /* 0x000fcc0000000000 */
[----:B------:R-:W-:Y:S02]  /*3390*/  DFMA R20, R22, R20, R24 ;  /* 0x000000141614722b */ /* 0x000fe40000000018 */
[----:B------:R-:W-:Y:S01]  /*33a0*/  DMUL R22, R14, R14 ;  /* 0x0000000e0e167228 */ /* 0x000fe20000000000 */
[----:B------:R-:W-:Y:S02]  /*33b0*/  VIADD R25, R17, 0x100000 ;  /* 0x0010000011197836 */ /* 0x000fe40000000000 */
[----:B------:R-:W-:-:S03]  /*33c0*/  IMAD.MOV.U32 R24, RZ, RZ, R16 ;  /* 0x000000ffff187224 */ /* 0x000fc600078e0010 */
[----:B------:R-:W-:Y:S01]  /*33d0*/  DADD R20, R20, -UR6 ;  /* 0x8000000614147e29 */ /* 0x000fe20008000000 */
[----:B------:R-:W-:Y:S01]  /*33e0*/  UMOV UR6, 0x80000000 ;  /* 0x8000000000067882 */ /* 0x000fe20000000000 */
[----:B------:R-:W-:Y:S01]  /*33f0*/  DFMA R26, R14, R14, -R22 ;  /* 0x0000000e0e1a722b */ /* 0x000fe20000000816 */
[----:B------:R-:W-:-:S07]  /*3400*/  UMOV UR7, 0x43300000 ;  /* 0x4330000000077882 */ /* 0x000fce0000000000 */
[C---:B------:R-:W-:Y:S02]  /*3410*/  DFMA R24, R14.reuse, R24, R26 ;  /* 0x000000180e18722b */ /* 0x040fe4000000001a */
[----:B------:R-:W-:-:S08]  /*3420*/  DMUL R26, R14, R22 ;  /* 0x000000160e1a7228 */ /* 0x000fd00000000000 */
[----:B------:R-:W-:-:S08]  /*3430*/  DFMA R28, R14, R22, -R26 ;  /* 0x000000160e1c722b */ /* 0x000fd0000000081a */
[----:B------:R-:W-:Y:S02]  /*3440*/  DFMA R28, R16, R22, R28 ;  /* 0x00000016101c722b */ /* 0x000fe4000000001c */
[----:B------:R-:W-:-:S06]  /*3450*/  DADD R22, R18, R20 ;  /* 0x0000000012167229 */ /* 0x000fcc0000000014 */
[----:B------:R-:W-:Y:S02]  /*3460*/  DFMA R24, R14, R24, R28 ;  /* 0x000000180e18722b */ /* 0x000fe4000000001c */
[----:B------:R-:W-:-:S08]  /*3470*/  DADD R28, R18, -R22 ;  /* 0x00000000121c7229 */ /* 0x000fd00000000816 */
[----:B------:R-:W-:Y:S02]  /*3480*/  DADD R28, R20, R28 ;  /* 0x00000000141c7229 */ /* 0x000fe4000000001c */
[----:B------:R-:W-:-:S08]  /*3490*/  DMUL R20, R22, R26 ;  /* 0x0000001a16147228 */ /* 0x000fd00000000000 */
[----:B------:R-:W-:-:S08]  /*34a0*/  DFMA R18, R22, R26, -R20 ;  /* 0x0000001a1612722b */ /* 0x000fd00000000814 */
[----:B------:R-:W-:-:S08]  /*34b0*/  DFMA R18, R22, R24, R18 ;  /* 0x000000181612722b */ /* 0x000fd00000000012 */
[----:B------:R-:W-:-:S08]  /*34c0*/  DFMA R28, R28, R26, R18 ;  /* 0x0000001a1c1c722b */ /* 0x000fd00000000012 */
[----:B------:R-:W-:-:S08]  /*34d0*/  DADD R22, R20, R28 ;  /* 0x0000000014167229 */ /* 0x000fd0000000001c */
[--C-:B------:R-:W-:Y:S02]  /*34e0*/  DADD R18, R14, R22.reuse ;  /* 0x000000000e127229 */ /* 0x100fe40000000016 */
[----:B------:R-:W-:-:S06]  /*34f0*/  DADD R20, R20, -R22 ;  /* 0x0000000014147229 */ /* 0x000fcc0000000816 */
[----:B------:R-:W-:Y:S02]  /*3500*/  DADD R14, R14, -R18 ;  /* 0x000000000e0e7229 */ /* 0x000fe40000000812 */
[----:B------:R-:W-:-:S06]  /*3510*/  DADD R20, R28, R20 ;  /* 0x000000001c147229 */ /* 0x000fcc0000000014 */
[----:B------:R-:W-:-:S08]  /*3520*/  DADD R14, R22, R14 ;  /* 0x00000000160e7229 */ /* 0x000fd0000000000e */
[----:B------:R-:W-:Y:S01]  /*3530*/  DADD R20, R20, R14 ;  /* 0x0000000014147229 */ /* 0x000fe2000000000e */
[C---:B------:R-:W-:Y:S01]  /*3540*/  IADD3 R14, PT, PT, R5.reuse, -0x3ff, RZ ;  /* 0xfffffc01050e7810 */ /* 0x040fe20007ffe0ff */
[----:B------:R-:W-:Y:S02]  /*3550*/  @P1 VIADD R14, R5, 0xfffffc02 ;  /* 0xfffffc02050e1836 */ /* 0x000fe40000000000 */
[----:B------:R-:W-:-:S04]  /*3560*/  IMAD.MOV.U32 R15, RZ, RZ, 0x43300000 ;  /* 0x43300000ff0f7424 */ /* 0x000fc800078e00ff */
[----:B------:R-:W-:Y:S01]  /*3570*/  DADD R16, R16, R20 ;  /* 0x0000000010107229 */ /* 0x000fe20000000014 */
[----:B------:R-:W-:-:S06]  /*3580*/  LOP3.LUT R14, R14, 0x80000000, RZ, 0x3c, !PT ;  /* 0x800000000e0e7812 */ /* 0x000fcc00078e3cff */
[----:B------:R-:W-:Y:S01]  /*3590*/  DADD R20, R14, -UR6 ;  /* 0x800000060e147e29 */ /* 0x000fe20008000000 */
[----:B------:R-:W-:Y:S01]  /*35a0*/  UMOV UR6, 0xfefa39ef ;  /* 0xfefa39ef00067882 */ /* 0x000fe20000000000 */
[----:B------:R-:W-:Y:S01]  /*35b0*/  DADD R22, R18, R16 ;  /* 0x0000000012167229 */ /* 0x000fe20000000010 */
[----:B------:R-:W-:-:S07]  /*35c0*/  UMOV UR7, 0x3fe62e42 ;  /* 0x3fe62e4200077882 */ /* 0x000fce0000000000 */
[--C-:B------:R-:W-:Y:S02]  /*35d0*/  DFMA R14, R20, UR6, R22.reuse ;  /* 0x00000006140e7c2b */ /* 0x100fe40008000016 */
[----:B------:R-:W-:-:S06]  /*35e0*/  DADD R24, R18, -R22 ;  /* 0x0000000012187229 */ /* 0x000fcc0000000816 */
[----:B------:R-:W-:Y:S02]  /*35f0*/  DFMA R18, R20, -UR6, R14 ;  /* 0x8000000614127c2b */ /* 0x000fe4000800000e */
[----:B------:R-:W-:-:S06]  /*3600*/  DADD R24, R16, R24 ;  /* 0x0000000010187229 */ /* 0x000fcc0000000018 */
[----:B------:R-:W-:-:S08]  /*3610*/  DADD R18, -R22, R18 ;  /* 0x0000000016127229 */ /* 0x000fd00000000112 */
[----:B------:R-:W-:-:S08]  /*3620*/  DADD R18, R24, -R18 ;  /* 0x0000000018127229 */ /* 0x000fd00000000812 */
[----:B------:R-:W-:-:S08]  /*3630*/  DFMA R18, R20, UR8, R18 ;  /* 0x0000000814127c2b */ /* 0x000fd00008000012 */
[----:B------:R-:W-:-:S08]  /*3640*/  DADD R16, R14, R18 ;  /* 0x000000000e107229 */ /* 0x000fd00000000012 */
[----:B------:R-:W-:Y:S02]  /*3650*/  DADD R14, R14, -R16 ;  /* 0x000000000e0e7229 */ /* 0x000fe40000000810 */
[----:B------:R-:W-:-:S06]  /*3660*/  DMUL R20, R16, 2 ;  /* 0x4000000010147828 */ /* 0x000fcc0000000000 */
[----:B------:R-:W-:Y:S02]  /*3670*/  DADD R14, R18, R14 ;  /* 0x00000000120e7229 */ /* 0x000fe4000000000e */
[----:B------:R-:W-:Y:S01]  /*3680*/  DFMA R16, R16, 2, -R20 ;  /* 0x400000001010782b */ /* 0x000fe20000000814 */
[----:B------:R-:W-:Y:S01]  /*3690*/  MOV R18, 0x652b82fe ;  /* 0x652b82fe00127802 */ /* 0x000fe20000000f00 */
[----:B------:R-:W-:-:S06]  /*36a0*/  IMAD.MOV.U32 R19, RZ, RZ, 0x3ff71547 ;  /* 0x3ff71547ff137424 */ /* 0x000fcc00078e00ff */
[----:B------:R-:W-:-:S08]  /*36b0*/  DFMA R16, R14, 2, R16 ;  /* 0x400000000e10782b */ /* 0x000fd00000000010 */
[----:B------:R-:W-:-:S08]  /*36c0*/  DADD R22, R20, R16 ;  /* 0x0000000014167229 */ /* 0x000fd00000000010 */
[----:B------:R-:W-:Y:S02]  /*36d0*/  DFMA R18, R22, R18, 6.75539944105574400000e+15 ;  /* 0x433800001612742b */ /* 0x000fe40000000012 */
[----:B------:R-:W-:Y:S01]  /*36e0*/  FSETP.GEU.AND P0, PT, |R23|, 4.1917929649353027344, PT ;  /* 0x4086232b1700780b */ /* 0x000fe20003f0e200 */
[----:B------:R-:W-:-:S05]  /*36f0*/  DADD R20, R20, -R22 ;  /* 0x0000000014147229 */ /* 0x000fca0000000816 */
[----:B------:R-:W-:-:S03]  /*3700*/  DADD R14, R18, -6.75539944105574400000e+15 ;  /* 0xc3380000120e7429 */ /* 0x000fc60000000000 */
[----:B------:R-:W-:-:S05]  /*3710*/  DADD R16, R16, R20 ;  /* 0x0000000010107229 */ /* 0x000fca0000000014 */
[----:B------:R-:W-:Y:S01]  /*3720*/  DFMA R24, R14, -UR6, R22 ;  /* 0x800000060e187c2b */ /* 0x000fe20008000016 */
[----:B------:R-:W-:Y:S01]  /*3730*/  UMOV UR6, 0x3b39803f ;  /* 0x3b39803f00067882 */ /* 0x000fe20000000000 */
[----:B------:R-:W-:-:S06]  /*3740*/  UMOV UR7, 0x3c7abc9e ;  /* 0x3c7abc9e00077882 */ /* 0x000fcc0000000000 */
[----:B------:R-:W-:Y:S01]  /*3750*/  DFMA R24, R14, -UR6, R24 ;  /* 0x800000060e187c2b */ /* 0x000fe20008000018 */
[----:B------:R-:W-:Y:S01]  /*3760*/  UMOV UR6, 0x69ce2bdf ;  /* 0x69ce2bdf00067882 */ /* 0x000fe20000000000 */
[----:B------:R-:W-:Y:S01]  /*3770*/  IMAD.MOV.U32 R14, RZ, RZ, -0x35dec16 ;  /* 0xfca213eaff0e7424 */ /* 0x000fe200078e00ff */
[----:B------:R-:W-:Y:S01]  /*3780*/  MOV R15, 0x3e928af3 ;  /* 0x3e928af3000f7802 */ /* 0x000fe20000000f00 */
[----:B------:R-:W-:-:S05]  /*3790*/  UMOV UR7, 0x3e5ade15 ;  /* 0x3e5ade1500077882 */ /* 0x000fca0000000000 */
        /* <DEDUP_REMOVED lines=25> */
[----:B------:R-:W-:-:S08]  /*3930*/  DFMA R14, R24, R14, 1 ;  /* 0x3ff00000180e742b */ /* 0x000fd0000000000e */
[----:B------:R-:W-:-:S10]  /*3940*/  DFMA R14, R24, R14, 1 ;  /* 0x3ff00000180e742b */ /* 0x000fd4000000000e */
[----:B------:R-:W-:Y:S02]  /*3950*/  IMAD R21, R18, 0x100000, R15 ;  /* 0x0010000012157824 */ /* 0x000fe400078e020f */
[----:B------:R-:W-:Y:S01]  /*3960*/  IMAD.MOV.U32 R20, RZ, RZ, R14 ;  /* 0x000000ffff147224 */ /* 0x000fe200078e000e */
[----:B------:R-:W-:Y:S06]  /*3970*/  @!P0 BRA `(.L_x_60) ;  /* 0x0000000000308947 */ /* 0x000fec0003800000 */
[----:B------:R-:W-:Y:S01]  /*3980*/  FSETP.GEU.AND P1, PT, |R23|, 4.2275390625, PT ;  /* 0x408748001700780b */ /* 0x000fe20003f2e200 */
[C---:B------:R-:W-:Y:S02]  /*3990*/  DADD R20, R22.reuse, +INF ;  /* 0x7ff0000016147429 */ /* 0x040fe40000000000 */
[----:B------:R-:W-:-:S08]  /*39a0*/  DSETP.GEU.AND P0, PT, R22, RZ, PT ;  /* 0x000000ff1600722a */ /* 0x000fd00003f0e000 */
[----:B------:R-:W-:Y:S02]  /*39b0*/  FSEL R20, R20, RZ, P0 ;  /* 0x000000ff14147208 */ /* 0x000fe40000000000 */
[----:B------:R-:W-:Y:S02]  /*39c0*/  @!P1 LEA.HI R5, R18, R18, RZ, 0x1 ;  /* 0x0000001212059211 */ /* 0x000fe400078f08ff */
[----:B------:R-:W-:Y:S02]  /*39d0*/  FSEL R21, R21, RZ, P0 ;  /* 0x000000ff15157208 */ /* 0x000fe40000000000 */
[----:B------:R-:W-:-:S04]  /*39e0*/  @!P1 SHF.R.S32.HI R5, RZ, 0x1, R5 ;  /* 0x00000001ff059819 */ /* 0x000fc80000011405 */
[----:B------:R-:W-:Y:S01]  /*39f0*/  @!P1 IADD3 R18, PT, PT, R18, -R5, RZ ;  /* 0x8000000512129210 */ /* 0x000fe20007ffe0ff */
[----:B------:R-:W-:-:S03]  /*3a00*/  @!P1 IMAD R15, R5, 0x100000, R15 ;  /* 0x00100000050f9824 */ /* 0x000fc600078e020f */
[----:B------:R-:W-:Y:S01]  /*3a10*/  @!P1 LEA R19, R18, 0x3ff00000, 0x14 ;  /* 0x3ff0000012139811 */ /* 0x000fe200078ea0ff */
[----:B------:R-:W-:-:S06]  /*3a20*/  @!P1 IMAD.MOV.U32 R18, RZ, RZ, RZ ;  /* 0x000000ffff129224 */ /* 0x000fcc00078e00ff */
[----:B------:R-:W-:-:S11]  /*3a30*/  @!P1 DMUL R20, R14, R18 ;  /* 0x000000120e149228 */ /* 0x000fd60000000000 */
.L_x_60:
[----:B------:R-:W-:Y:S01]  /*3a40*/  DFMA R16, R16, R20, R20 ;  /* 0x000000141010722b */ /* 0x000fe20000000014 */
[----:B------:R-:W-:Y:S01]  /*3a50*/  MOV R14, R6 ;  /* 0x00000006000e7202 */ /* 0x000fe20000000f00 */
[----:B------:R-:W-:Y:S01]  /*3a60*/  DSETP.NEU.AND P0, PT, |R20|, +INF , PT ;  /* 0x7ff000001400742a */ /* 0x000fe20003f0d200 */
[----:B------:R-:W-:-:S07]  /*3a70*/  IMAD.MOV.U32 R15, RZ, RZ, 0x0 ;  /* 0x00000000ff0f7424 */ /* 0x000fce00078e00ff */
[----:B------:R-:W-:Y:S02]  /*3a80*/  FSEL R5, R20, R16, !P0 ;  /* 0x0000001014057208 */ /* 0x000fe40004000000 */
[----:B------:R-:W-:Y:S01]  /*3a90*/  FSEL R16, R21, R17, !P0 ;  /* 0x0000001115107208 */ /* 0x000fe20004000000 */
[----:B------:R-:W-:Y:S06]  /*3aa0*/  RET.REL.NODEC R14 `(_Z15layerNormKernelPfS_iiiS_S_) ;  /* 0xffffffc40e547950 */ /* 0x000fec0003c3ffff */
.L_x_61:
[----:B------:R-:W-:-:S00]  /*3ab0*/  BRA `(.L_x_61) ;  /* 0xfffffffc00fc7947 */ /* 0x000fc0000383ffff */
[----:B------:R-:W-:-:S00]  /*3ac0*/  NOP ;  /* 0x0000000000007918 */ /* 0x000fc00000000000 */
        /* <DEDUP_REMOVED lines=11> */
.L_x_66:


//--------------------- .text._Z10reluKernelPfS_i --------------------------
	.section	.text._Z10reluKernelPfS_i,"ax",@progbits
	.align	128
        .global         _Z10reluKernelPfS_i
        .type           _Z10reluKernelPfS_i,@function
        .size           _Z10reluKernelPfS_i,(.L_x_68 - _Z10reluKernelPfS_i)
        .other          _Z10reluKernelPfS_i,@"STO_CUDA_ENTRY STV_DEFAULT"
_Z10reluKernelPfS_i:
.text._Z10reluKernelPfS_i:
[----:B------:R-:W-:Y:S01]  /*0000*/  LDC R1, c[0x0][0x37c] ;  /* 0x0000df00ff017b82 */ /* 0x000fe20000000800 */
[----:B------:R-:W0:Y:S07]  /*0010*/  S2R R0, SR_TID.X ;  /* 0x0000000000007919 */ /* 0x000e2e0000002100 */
[----:B------:R-:W0:Y:S01]  /*0020*/  S2UR UR4, SR_CTAID.X ;  /* 0x00000000000479c3 */ /* 0x000e220000002500 */
[----:B------:R-:W1:Y:S07]  /*0030*/  LDCU UR5, c[0x0][0x390] ;  /* 0x00007200ff0577ac */ /* 0x000e6e0008000800 */
[----:B------:R-:W0:Y:S02]  /*0040*/  LDC R7, c[0x0][0x360] ;  /* 0x0000d800ff077b82 */ /* 0x000e240000000800 */
[----:B0-----:R-:W-:-:S05]  /*0050*/  IMAD R7, R7, UR4, R0 ;  /* 0x0000000407077c24 */ /* 0x001fca000f8e0200 */
[----:B-1----:R-:W-:-:S13]  /*0060*/  ISETP.GE.AND P0, PT, R7, UR5, PT ;  /* 0x0000000507007c0c */ /* 0x002fda000bf06270 */
[----:B------:R-:W-:Y:S05]  /*0070*/  @P0 EXIT ;  /* 0x000000000000094d */ /* 0x000fea0003800000 */
[----:B------:R-:W0:Y:S01]  /*0080*/  LDC.64 R2, c[0x0][0x380] ;  /* 0x0000e000ff027b82 */ /* 0x000e220000000a00 */
[----:B------:R-:W1:Y:S07]  /*0090*/  LDCU.64 UR4, c[0x0][0x358] ;  /* 0x00006b00ff0477ac */ /* 0x000e6e0008000a00 */
[----:B------:R-:W2:Y:S01]  /*00a0*/  LDC.64 R4, c[0x0][0x388] ;  /* 0x0000e200ff047b82 */ /* 0x000ea20000000a00 */
[----:B0-----:R-:W-:-:S06]  /*00b0*/  IMAD.WIDE R2, R7, 0x4, R2 ;  /* 0x0000000407027825 */ /* 0x001fcc00078e0202 */
[----:B-1----:R-:W3:Y:S01]  /*00c0*/  LDG.E R2, desc[UR4][R2.64] ;  /* 0x0000000402027981 */ /* 0x002ee2000c1e1900 */
[----:B--2---:R-:W-:Y:S01]  /*00d0*/  IMAD.WIDE R4, R7, 0x4, R4 ;  /* 0x0000000407047825 */ /* 0x004fe200078e0204 */
[----:B---3--:R-:W-:-:S05]  /*00e0*/  FMNMX R7, RZ, R2, !PT ;  /* 0x00000002ff077209 */ /* 0x008fca0007800000 */
[----:B------:R-:W-:Y:S01]  /*00f0*/  STG.E desc[UR4][R4.64], R7 ;  /* 0x0000000704007986 */ /* 0x000fe2000c101904 */
[----:B------:R-:W-:Y:S05]  /*0100*/  EXIT ;  /* 0x000000000000794d */ /* 0x000fea0003800000 */
.L_x_62:
        /* <DEDUP_REMOVED lines=15> */
.L_x_68:


//--------------------- .nv.shared.reserved.0     --------------------------
	.section	.nv.shared.reserved.0,"aw",@nobits
	.weak		__nv_reservedSMEM_offset_0_alias
	.size		__nv_reservedSMEM_offset_0_alias, 0, 64
	.other		__nv_reservedSMEM_offset_0_alias,@"STO_CUDA_RESERVED_SHARED STV_DEFAULT"
__nv_reservedSMEM_offset_0_alias:
	.zero		0
	.zero		64


//--------------------- .nv.constant0._Z15layerNormKernelPfS_iiiS_S_ --------------------------
	.section	.nv.constant0._Z15layerNormKernelPfS_iiiS_S_,"a",@progbits
	.sectionflags	@""
	.align	4
.nv.constant0._Z15layerNormKernelPfS_iiiS_S_:
	.zero		944


//--------------------- .nv.constant0._Z10reluKernelPfS_i --------------------------
	.section	.nv.constant0._Z10reluKernelPfS_i,"a",@progbits
	.sectionflags	@""
	.align	4
.nv.constant0._Z10reluKernelPfS_i:
	.zero		916


//--------------------- SYMBOLS --------------------------

	.type		.nv.reservedSmem.offset0,@object
	.size		.nv.reservedSmem.offset0,0x4
